//
// Generated by NVIDIA NVVM Compiler
//
// Compiler Build ID: CL-36424714
// Cuda compilation tools, release 13.0, V13.0.88
// Based on NVVM 20.0.0
//

.version 9.0
.target sm_100
.address_size 64

	// .globl	divide
.const .align 4 .b8 lookup[124] = {1, 0, 0, 0, 2, 0, 0, 0, 4, 0, 0, 0, 8, 0, 0, 0, 16, 0, 0, 0, 32, 0, 0, 0, 64, 0, 0, 0, 128, 0, 0, 0, 0, 1, 0, 0, 0, 2, 0, 0, 0, 4, 0, 0, 0, 8, 0, 0, 0, 16, 0, 0, 0, 32, 0, 0, 0, 64, 0, 0, 0, 128, 0, 0, 0, 0, 1, 0, 0, 0, 2, 0, 0, 0, 4, 0, 0, 0, 8, 0, 0, 0, 16, 0, 0, 0, 32, 0, 0, 0, 64, 0, 0, 0, 128, 0, 0, 0, 0, 1, 0, 0, 0, 2, 0, 0, 0, 4, 0, 0, 0, 8, 0, 0, 0, 16, 0, 0, 0, 32, 0, 0, 0, 64};

.visible .entry divide(
	.param .u64 .ptr .align 1 divide_param_0,
	.param .u64 .ptr .align 1 divide_param_1,
	.param .u32 divide_param_2
)
{
	.reg .pred 	%p<2>;
	.reg .b32 	%r<6>;
	.reg .b32 	%f<4>;
	.reg .b64 	%rd<8>;

	ld.param.u64 	%rd1, [divide_param_0];
	ld.param.u64 	%rd2, [divide_param_1];
	ld.param.u32 	%r2, [divide_param_2];
	mov.u32 	%r3, %ctaid.x;
	mov.u32 	%r4, %ntid.x;
	mov.u32 	%r5, %tid.x;
	mad.lo.s32 	%r1, %r3, %r4, %r5;
	setp.ge.s32 	%p1, %r1, %r2;
	@%p1 bra 	$L__BB0_2;
	cvta.to.global.u64 	%rd3, %rd1;
	cvta.to.global.u64 	%rd4, %rd2;
	mul.wide.s32 	%rd5, %r1, 4;
	add.s64 	%rd6, %rd3, %rd5;
	ld.global.f32 	%f1, [%rd6];
	add.s64 	%rd7, %rd4, %rd5;
	ld.global.f32 	%f2, [%rd7];
	div.rn.f32 	%f3, %f1, %f2;
	st.global.f32 	[%rd6], %f3;
$L__BB0_2:
	ret;

}
	// .globl	computeTimeSeriesSumsAndCounts
.visible .entry computeTimeSeriesSumsAndCounts(
	.param .u64 .ptr .align 1 computeTimeSeriesSumsAndCounts_param_0,
	.param .u64 .ptr .align 1 computeTimeSeriesSumsAndCounts_param_1,
	.param .u64 .ptr .align 1 computeTimeSeriesSumsAndCounts_param_2,
	.param .u64 .ptr .align 1 computeTimeSeriesSumsAndCounts_param_3,
	.param .u64 computeTimeSeriesSumsAndCounts_param_4,
	.param .u64 computeTimeSeriesSumsAndCounts_param_5,
	.param .u32 computeTimeSeriesSumsAndCounts_param_6,
	.param .u32 computeTimeSeriesSumsAndCounts_param_7
)
{
	.reg .pred 	%p<57>;
	.reg .b32 	%r<84>;
	.reg .b32 	%f<46>;
	.reg .b64 	%rd<120>;

	ld.param.u64 	%rd20, [computeTimeSeriesSumsAndCounts_param_0];
	ld.param.u64 	%rd21, [computeTimeSeriesSumsAndCounts_param_1];
	ld.param.u64 	%rd23, [computeTimeSeriesSumsAndCounts_param_2];
	ld.param.u64 	%rd24, [computeTimeSeriesSumsAndCounts_param_3];
	ld.param.u64 	%rd25, [computeTimeSeriesSumsAndCounts_param_4];
	ld.param.u64 	%rd22, [computeTimeSeriesSumsAndCounts_param_5];
	ld.param.u32 	%r16, [computeTimeSeriesSumsAndCounts_param_6];
	ld.param.u32 	%r17, [computeTimeSeriesSumsAndCounts_param_7];
	cvta.to.global.u64 	%rd1, %rd24;
	cvta.to.global.u64 	%rd2, %rd23;
	mov.u32 	%r18, %ctaid.x;
	mov.u32 	%r19, %ntid.x;
	mov.u32 	%r20, %tid.x;
	mad.lo.s32 	%r21, %r18, %r19, %r20;
	cvt.u64.u32 	%rd3, %r21;
	setp.le.u64 	%p1, %rd25, %rd3;
	@%p1 bra 	$L__BB1_45;
	and.b64  	%rd26, %rd22, -4294967296;
	setp.ne.s64 	%p2, %rd26, 0;
	@%p2 bra 	$L__BB1_3;
	cvt.u32.u64 	%r22, %rd22;
	cvt.u32.u64 	%r23, %rd3;
	div.u32 	%r24, %r23, %r22;
	mul.lo.s32 	%r25, %r24, %r22;
	sub.s32 	%r26, %r23, %r25;
	cvt.u64.u32 	%rd117, %r24;
	cvt.u64.u32 	%rd118, %r26;
	bra.uni 	$L__BB1_4;
$L__BB1_3:
	div.u64 	%rd117, %rd3, %rd22;
	mul.lo.s64 	%rd27, %rd117, %rd22;
	sub.s64 	%rd118, %rd3, %rd27;
$L__BB1_4:
	cvta.to.global.u64 	%rd28, %rd21;
	shl.b64 	%rd29, %rd3, 2;
	add.s64 	%rd30, %rd28, %rd29;
	ld.global.u32 	%r1, [%rd30];
	setp.eq.s32 	%p3, %r16, 0;
	@%p3 bra 	$L__BB1_45;
	and.b32  	%r2, %r1, 1;
	cvt.u64.u32 	%rd31, %r17;
	cvt.s64.s32 	%rd32, %rd117;
	mad.lo.s64 	%rd33, %rd32, %rd22, %rd31;
	cvt.s64.s32 	%rd10, %rd118;
	add.s64 	%rd34, %rd33, %rd10;
	cvta.to.global.u64 	%rd35, %rd20;
	shl.b64 	%rd36, %rd34, 2;
	add.s64 	%rd11, %rd35, %rd36;
	and.b32  	%r3, %r16, 7;
	setp.lt.u32 	%p4, %r16, 8;
	mov.b32 	%r82, 0;
	@%p4 bra 	$L__BB1_24;
	and.b32  	%r82, %r16, -8;
	mov.u64 	%rd38, lookup;
	add.s64 	%rd119, %rd38, 16;
	neg.s32 	%r79, %r82;
	mov.b32 	%r80, 0;
$L__BB1_7:
	.pragma "nounroll";
	setp.eq.s32 	%p5, %r2, 0;
	cvt.u64.u32 	%rd13, %r80;
	ld.const.u32 	%r29, [%rd119+-16];
	and.b32  	%r30, %r29, %r1;
	setp.eq.s32 	%p6, %r30, 0;
	or.pred  	%p7, %p5, %p6;
	@%p7 bra 	$L__BB1_9;
	ld.global.f32 	%f1, [%rd11];
	mad.lo.s64 	%rd39, %rd22, %rd13, %rd10;
	shl.b64 	%rd40, %rd39, 2;
	add.s64 	%rd41, %rd2, %rd40;
	atom.global.add.f32 	%f2, [%rd41], %f1;
	add.s64 	%rd42, %rd1, %rd40;
	atom.global.add.f32 	%f3, [%rd42], 0f3F800000;
$L__BB1_9:
	setp.eq.s32 	%p8, %r2, 0;
	ld.const.u32 	%r31, [%rd119+-12];
	and.b32  	%r32, %r31, %r1;
	setp.eq.s32 	%p9, %r32, 0;
	or.pred  	%p10, %p8, %p9;
	@%p10 bra 	$L__BB1_11;
	cvt.u32.u64 	%r33, %rd13;
	add.s32 	%r34, %r33, 1;
	cvt.u64.u32 	%rd43, %r34;
	ld.global.f32 	%f4, [%rd11];
	mad.lo.s64 	%rd44, %rd22, %rd43, %rd10;
	shl.b64 	%rd45, %rd44, 2;
	add.s64 	%rd46, %rd2, %rd45;
	atom.global.add.f32 	%f5, [%rd46], %f4;
	add.s64 	%rd47, %rd1, %rd45;
	atom.global.add.f32 	%f6, [%rd47], 0f3F800000;
$L__BB1_11:
	setp.eq.s32 	%p11, %r2, 0;
	ld.const.u32 	%r35, [%rd119+-8];
	and.b32  	%r36, %r35, %r1;
	setp.eq.s32 	%p12, %r36, 0;
	or.pred  	%p13, %p11, %p12;
	@%p13 bra 	$L__BB1_13;
	cvt.u32.u64 	%r37, %rd13;
	add.s32 	%r38, %r37, 2;
	cvt.u64.u32 	%rd48, %r38;
	ld.global.f32 	%f7, [%rd11];
	mad.lo.s64 	%rd49, %rd22, %rd48, %rd10;
	shl.b64 	%rd50, %rd49, 2;
	add.s64 	%rd51, %rd2, %rd50;
	atom.global.add.f32 	%f8, [%rd51], %f7;
	add.s64 	%rd52, %rd1, %rd50;
	atom.global.add.f32 	%f9, [%rd52], 0f3F800000;
$L__BB1_13:
	setp.eq.s32 	%p14, %r2, 0;
	ld.const.u32 	%r39, [%rd119+-4];
	and.b32  	%r40, %r39, %r1;
	setp.eq.s32 	%p15, %r40, 0;
	or.pred  	%p16, %p14, %p15;
	@%p16 bra 	$L__BB1_15;
	cvt.u32.u64 	%r41, %rd13;
	add.s32 	%r42, %r41, 3;
	cvt.u64.u32 	%rd53, %r42;
	ld.global.f32 	%f10, [%rd11];
	mad.lo.s64 	%rd54, %rd22, %rd53, %rd10;
	shl.b64 	%rd55, %rd54, 2;
	add.s64 	%rd56, %rd2, %rd55;
	atom.global.add.f32 	%f11, [%rd56], %f10;
	add.s64 	%rd57, %rd1, %rd55;
	atom.global.add.f32 	%f12, [%rd57], 0f3F800000;
$L__BB1_15:
	setp.eq.s32 	%p17, %r2, 0;
	ld.const.u32 	%r43, [%rd119];
	and.b32  	%r44, %r43, %r1;
	setp.eq.s32 	%p18, %r44, 0;
	or.pred  	%p19, %p17, %p18;
	@%p19 bra 	$L__BB1_17;
	cvt.u32.u64 	%r45, %rd13;
	add.s32 	%r46, %r45, 4;
	cvt.u64.u32 	%rd58, %r46;
	ld.global.f32 	%f13, [%rd11];
	mad.lo.s64 	%rd59, %rd22, %rd58, %rd10;
	shl.b64 	%rd60, %rd59, 2;
	add.s64 	%rd61, %rd2, %rd60;
	atom.global.add.f32 	%f14, [%rd61], %f13;
	add.s64 	%rd62, %rd1, %rd60;
	atom.global.add.f32 	%f15, [%rd62], 0f3F800000;
$L__BB1_17:
	setp.eq.s32 	%p20, %r2, 0;
	ld.const.u32 	%r47, [%rd119+4];
	and.b32  	%r48, %r47, %r1;
	setp.eq.s32 	%p21, %r48, 0;
	or.pred  	%p22, %p20, %p21;
	@%p22 bra 	$L__BB1_19;
	cvt.u32.u64 	%r49, %rd13;
	add.s32 	%r50, %r49, 5;
	cvt.u64.u32 	%rd63, %r50;
	ld.global.f32 	%f16, [%rd11];
	mad.lo.s64 	%rd64, %rd22, %rd63, %rd10;
	shl.b64 	%rd65, %rd64, 2;
	add.s64 	%rd66, %rd2, %rd65;
	atom.global.add.f32 	%f17, [%rd66], %f16;
	add.s64 	%rd67, %rd1, %rd65;
	atom.global.add.f32 	%f18, [%rd67], 0f3F800000;
$L__BB1_19:
	setp.eq.s32 	%p23, %r2, 0;
	ld.const.u32 	%r51, [%rd119+8];
	and.b32  	%r52, %r51, %r1;
	setp.eq.s32 	%p24, %r52, 0;
	or.pred  	%p25, %p23, %p24;
	@%p25 bra 	$L__BB1_21;
	cvt.u32.u64 	%r53, %rd13;
	add.s32 	%r54, %r53, 6;
	cvt.u64.u32 	%rd68, %r54;
	ld.global.f32 	%f19, [%rd11];
	mad.lo.s64 	%rd69, %rd22, %rd68, %rd10;
	shl.b64 	%rd70, %rd69, 2;
	add.s64 	%rd71, %rd2, %rd70;
	atom.global.add.f32 	%f20, [%rd71], %f19;
	add.s64 	%rd72, %rd1, %rd70;
	atom.global.add.f32 	%f21, [%rd72], 0f3F800000;
$L__BB1_21:
	setp.eq.s32 	%p26, %r2, 0;
	ld.const.u32 	%r55, [%rd119+12];
	and.b32  	%r56, %r55, %r1;
	setp.eq.s32 	%p27, %r56, 0;
	or.pred  	%p28, %p26, %p27;
	@%p28 bra 	$L__BB1_23;
	cvt.u32.u64 	%r57, %rd13;
	add.s32 	%r58, %r57, 7;
	cvt.u64.u32 	%rd73, %r58;
	ld.global.f32 	%f22, [%rd11];
	mad.lo.s64 	%rd74, %rd22, %rd73, %rd10;
	shl.b64 	%rd75, %rd74, 2;
	add.s64 	%rd76, %rd2, %rd75;
	atom.global.add.f32 	%f23, [%rd76], %f22;
	add.s64 	%rd77, %rd1, %rd75;
	atom.global.add.f32 	%f24, [%rd77], 0f3F800000;
$L__BB1_23:
	cvt.u32.u64 	%r59, %rd13;
	add.s32 	%r80, %r59, 8;
	add.s32 	%r79, %r79, 8;
	add.s64 	%rd119, %rd119, 32;
	setp.ne.s32 	%p29, %r79, 0;
	@%p29 bra 	$L__BB1_7;
$L__BB1_24:
	setp.eq.s32 	%p30, %r3, 0;
	@%p30 bra 	$L__BB1_45;
	and.b32  	%r11, %r16, 3;
	setp.lt.u32 	%p31, %r3, 4;
	@%p31 bra 	$L__BB1_35;
	setp.eq.s32 	%p32, %r2, 0;
	cvt.u64.u32 	%rd15, %r82;
	mul.wide.u32 	%rd78, %r82, 4;
	mov.u64 	%rd79, lookup;
	add.s64 	%rd16, %rd79, %rd78;
	ld.const.u32 	%r60, [%rd16];
	and.b32  	%r61, %r60, %r1;
	setp.eq.s32 	%p33, %r61, 0;
	or.pred  	%p34, %p32, %p33;
	@%p34 bra 	$L__BB1_28;
	ld.global.f32 	%f25, [%rd11];
	mad.lo.s64 	%rd80, %rd22, %rd15, %rd10;
	shl.b64 	%rd81, %rd80, 2;
	add.s64 	%rd82, %rd2, %rd81;
	atom.global.add.f32 	%f26, [%rd82], %f25;
	add.s64 	%rd83, %rd1, %rd81;
	atom.global.add.f32 	%f27, [%rd83], 0f3F800000;
$L__BB1_28:
	setp.eq.s32 	%p35, %r2, 0;
	ld.const.u32 	%r62, [%rd16+4];
	and.b32  	%r63, %r62, %r1;
	setp.eq.s32 	%p36, %r63, 0;
	or.pred  	%p37, %p35, %p36;
	@%p37 bra 	$L__BB1_30;
	add.s32 	%r64, %r82, 1;
	cvt.u64.u32 	%rd84, %r64;
	ld.global.f32 	%f28, [%rd11];
	mad.lo.s64 	%rd85, %rd22, %rd84, %rd10;
	shl.b64 	%rd86, %rd85, 2;
	add.s64 	%rd87, %rd2, %rd86;
	atom.global.add.f32 	%f29, [%rd87], %f28;
	add.s64 	%rd88, %rd1, %rd86;
	atom.global.add.f32 	%f30, [%rd88], 0f3F800000;
$L__BB1_30:
	setp.eq.s32 	%p38, %r2, 0;
	ld.const.u32 	%r65, [%rd16+8];
	and.b32  	%r66, %r65, %r1;
	setp.eq.s32 	%p39, %r66, 0;
	or.pred  	%p40, %p38, %p39;
	@%p40 bra 	$L__BB1_32;
	add.s32 	%r67, %r82, 2;
	cvt.u64.u32 	%rd89, %r67;
	ld.global.f32 	%f31, [%rd11];
	mad.lo.s64 	%rd90, %rd22, %rd89, %rd10;
	shl.b64 	%rd91, %rd90, 2;
	add.s64 	%rd92, %rd2, %rd91;
	atom.global.add.f32 	%f32, [%rd92], %f31;
	add.s64 	%rd93, %rd1, %rd91;
	atom.global.add.f32 	%f33, [%rd93], 0f3F800000;
$L__BB1_32:
	setp.eq.s32 	%p41, %r2, 0;
	ld.const.u32 	%r68, [%rd16+12];
	and.b32  	%r69, %r68, %r1;
	setp.eq.s32 	%p42, %r69, 0;
	or.pred  	%p43, %p41, %p42;
	@%p43 bra 	$L__BB1_34;
	add.s32 	%r70, %r82, 3;
	cvt.u64.u32 	%rd94, %r70;
	ld.global.f32 	%f34, [%rd11];
	mad.lo.s64 	%rd95, %rd22, %rd94, %rd10;
	shl.b64 	%rd96, %rd95, 2;
	add.s64 	%rd97, %rd2, %rd96;
	atom.global.add.f32 	%f35, [%rd97], %f34;
	add.s64 	%rd98, %rd1, %rd96;
	atom.global.add.f32 	%f36, [%rd98], 0f3F800000;
$L__BB1_34:
	add.s32 	%r82, %r82, 4;
$L__BB1_35:
	setp.eq.s32 	%p44, %r11, 0;
	@%p44 bra 	$L__BB1_45;
	setp.eq.s32 	%p45, %r11, 1;
	@%p45 bra 	$L__BB1_42;
	setp.eq.s32 	%p46, %r2, 0;
	cvt.u64.u32 	%rd17, %r82;
	mul.wide.u32 	%rd99, %r82, 4;
	mov.u64 	%rd100, lookup;
	add.s64 	%rd18, %rd100, %rd99;
	ld.const.u32 	%r71, [%rd18];
	and.b32  	%r72, %r71, %r1;
	setp.eq.s32 	%p47, %r72, 0;
	or.pred  	%p48, %p46, %p47;
	@%p48 bra 	$L__BB1_39;
	ld.global.f32 	%f37, [%rd11];
	mad.lo.s64 	%rd101, %rd22, %rd17, %rd10;
	shl.b64 	%rd102, %rd101, 2;
	add.s64 	%rd103, %rd2, %rd102;
	atom.global.add.f32 	%f38, [%rd103], %f37;
	add.s64 	%rd104, %rd1, %rd102;
	atom.global.add.f32 	%f39, [%rd104], 0f3F800000;
$L__BB1_39:
	setp.eq.s32 	%p49, %r2, 0;
	ld.const.u32 	%r73, [%rd18+4];
	and.b32  	%r74, %r73, %r1;
	setp.eq.s32 	%p50, %r74, 0;
	or.pred  	%p51, %p49, %p50;
	@%p51 bra 	$L__BB1_41;
	add.s32 	%r75, %r82, 1;
	cvt.u64.u32 	%rd105, %r75;
	ld.global.f32 	%f40, [%rd11];
	mad.lo.s64 	%rd106, %rd22, %rd105, %rd10;
	shl.b64 	%rd107, %rd106, 2;
	add.s64 	%rd108, %rd2, %rd107;
	atom.global.add.f32 	%f41, [%rd108], %f40;
	add.s64 	%rd109, %rd1, %rd107;
	atom.global.add.f32 	%f42, [%rd109], 0f3F800000;
$L__BB1_41:
	add.s32 	%r82, %r82, 2;
$L__BB1_42:
	and.b32  	%r76, %r16, 1;
	setp.eq.b32 	%p52, %r76, 1;
	not.pred 	%p53, %p52;
	@%p53 bra 	$L__BB1_45;
	setp.eq.s32 	%p54, %r2, 0;
	cvt.u64.u32 	%rd19, %r82;
	mul.wide.u32 	%rd110, %r82, 4;
	mov.u64 	%rd111, lookup;
	add.s64 	%rd112, %rd111, %rd110;
	ld.const.u32 	%r77, [%rd112];
	and.b32  	%r78, %r77, %r1;
	setp.eq.s32 	%p55, %r78, 0;
	or.pred  	%p56, %p54, %p55;
	@%p56 bra 	$L__BB1_45;
	ld.global.f32 	%f43, [%rd11];
	mad.lo.s64 	%rd113, %rd22, %rd19, %rd10;
	shl.b64 	%rd114, %rd113, 2;
	add.s64 	%rd115, %rd2, %rd114;
	atom.global.add.f32 	%f44, [%rd115], %f43;
	add.s64 	%rd116, %rd1, %rd114;
	atom.global.add.f32 	%f45, [%rd116], 0f3F800000;
$L__BB1_45:
	ret;

}
	// .globl	computeCurrentHistograms
.visible .entry computeCurrentHistograms(
	.param .u64 .ptr .align 1 computeCurrentHistograms_param_0,
	.param .u64 .ptr .align 1 computeCurrentHistograms_param_1,
	.param .u64 .ptr .align 1 computeCurrentHistograms_param_2,
	.param .u64 .ptr .align 1 computeCurrentHistograms_param_3,
	.param .u64 computeCurrentHistograms_param_4,
	.param .u64 computeCurrentHistograms_param_5,
	.param .u64 computeCurrentHistograms_param_6,
	.param .u32 computeCurrentHistograms_param_7,
	.param .u32 computeCurrentHistograms_param_8,
	.param .u32 computeCurrentHistograms_param_9
)
{
	.reg .pred 	%p<36>;
	.reg .b32 	%r<79>;
	.reg .b32 	%f<72>;
	.reg .b64 	%rd<62>;

	ld.param.u64 	%rd18, [computeCurrentHistograms_param_0];
	ld.param.u64 	%rd14, [computeCurrentHistograms_param_1];
	ld.param.u64 	%rd19, [computeCurrentHistograms_param_2];
	ld.param.u64 	%rd20, [computeCurrentHistograms_param_3];
	ld.param.u64 	%rd15, [computeCurrentHistograms_param_4];
	ld.param.u64 	%rd16, [computeCurrentHistograms_param_5];
	ld.param.u64 	%rd17, [computeCurrentHistograms_param_6];
	ld.param.u32 	%r27, [computeCurrentHistograms_param_7];
	ld.param.u32 	%r28, [computeCurrentHistograms_param_8];
	ld.param.u32 	%r29, [computeCurrentHistograms_param_9];
	cvta.to.global.u64 	%rd1, %rd20;
	cvta.to.global.u64 	%rd2, %rd18;
	cvta.to.global.u64 	%rd3, %rd19;
	mov.u32 	%r30, %ctaid.x;
	mov.u32 	%r31, %ntid.x;
	mov.u32 	%r32, %tid.x;
	mad.lo.s32 	%r33, %r30, %r31, %r32;
	cvt.s64.s32 	%rd4, %r33;
	setp.le.u64 	%p2, %rd15, %rd4;
	@%p2 bra 	$L__BB2_26;
	cvta.to.global.u64 	%rd21, %rd14;
	mad.lo.s64 	%rd5, %rd16, %rd4, %rd17;
	shl.b64 	%rd22, %rd5, 2;
	add.s64 	%rd23, %rd21, %rd22;
	ld.global.u32 	%r1, [%rd23];
	setp.eq.s32 	%p3, %r29, 0;
	@%p3 bra 	$L__BB2_26;
	and.b32  	%r35, %r1, 1;
	setp.eq.b32 	%p4, %r35, 1;
	not.pred 	%p5, %p4;
	setp.eq.s32 	%p6, %r27, 0;
	or.pred  	%p1, %p5, %p6;
	mul.lo.s64 	%rd6, %rd16, %rd15;
	cvt.rn.f32.u32 	%f1, %r28;
	add.s32 	%r2, %r28, -1;
	add.s32 	%r3, %r27, -1;
	and.b32  	%r4, %r27, 3;
	and.b32  	%r5, %r27, -4;
	and.b32  	%r6, %r27, 1;
	neg.s32 	%r7, %r5;
	shl.b32 	%r8, %r28, 2;
	shl.b64 	%rd7, %rd6, 2;
	add.s64 	%rd8, %rd2, %rd22;
	shl.b64 	%rd9, %rd6, 4;
	mul.lo.s32 	%r9, %r28, %r27;
	mov.b32 	%r73, 0;
$L__BB2_3:
	mul.wide.s32 	%rd25, %r73, 4;
	mov.u64 	%rd26, lookup;
	add.s64 	%rd27, %rd26, %rd25;
	ld.const.u32 	%r36, [%rd27];
	and.b32  	%r37, %r36, %r1;
	setp.eq.s32 	%p7, %r37, 0;
	or.pred  	%p8, %p7, %p1;
	@%p8 bra 	$L__BB2_25;
	setp.lt.u32 	%p9, %r3, 3;
	mul.lo.s32 	%r11, %r73, %r27;
	mov.b32 	%r78, 0;
	@%p9 bra 	$L__BB2_15;
	add.s32 	%r40, %r11, 3;
	mul.lo.s32 	%r12, %r28, %r40;
	add.s32 	%r41, %r11, 2;
	mul.lo.s32 	%r13, %r28, %r41;
	mad.lo.s32 	%r14, %r28, %r11, %r28;
	mul.lo.s32 	%r15, %r9, %r73;
	mov.b32 	%r74, 0;
	mov.u64 	%rd61, %rd8;
	mov.u32 	%r75, %r74;
	mov.u32 	%r76, %r7;
$L__BB2_6:
	.pragma "nounroll";
	mul.wide.u32 	%rd28, %r74, 4;
	add.s64 	%rd11, %rd3, %rd28;
	ld.global.f32 	%f2, [%rd11];
	ld.global.f32 	%f23, [%rd11+4];
	ld.global.f32 	%f24, [%rd61];
	setp.lt.f32 	%p10, %f24, %f2;
	setp.gt.f32 	%p11, %f24, %f23;
	or.pred  	%p12, %p10, %p11;
	@%p12 bra 	$L__BB2_8;
	sub.f32 	%f25, %f24, %f2;
	sub.f32 	%f26, %f23, %f2;
	div.rn.f32 	%f27, %f25, %f26;
	mul.f32 	%f28, %f27, %f1;
	cvt.rzi.u32.f32 	%r42, %f28;
	min.u32 	%r43, %r42, %r2;
	add.s32 	%r44, %r15, %r43;
	add.s32 	%r45, %r44, %r75;
	mul.wide.u32 	%rd29, %r45, 4;
	add.s64 	%rd30, %rd1, %rd29;
	atom.global.add.f32 	%f29, [%rd30], 0f3F800000;
$L__BB2_8:
	ld.global.f32 	%f5, [%rd11+8];
	ld.global.f32 	%f30, [%rd11+12];
	add.s64 	%rd31, %rd61, %rd7;
	ld.global.f32 	%f31, [%rd31];
	setp.lt.f32 	%p13, %f31, %f5;
	setp.gt.f32 	%p14, %f31, %f30;
	or.pred  	%p15, %p13, %p14;
	@%p15 bra 	$L__BB2_10;
	sub.f32 	%f32, %f31, %f5;
	sub.f32 	%f33, %f30, %f5;
	div.rn.f32 	%f34, %f32, %f33;
	mul.f32 	%f35, %f34, %f1;
	cvt.rzi.u32.f32 	%r46, %f35;
	min.u32 	%r47, %r46, %r2;
	add.s32 	%r48, %r14, %r47;
	add.s32 	%r49, %r48, %r75;
	mul.wide.u32 	%rd32, %r49, 4;
	add.s64 	%rd33, %rd1, %rd32;
	atom.global.add.f32 	%f36, [%rd33], 0f3F800000;
$L__BB2_10:
	ld.global.f32 	%f8, [%rd11+16];
	ld.global.f32 	%f37, [%rd11+20];
	shl.b64 	%rd34, %rd6, 3;
	add.s64 	%rd35, %rd61, %rd34;
	ld.global.f32 	%f38, [%rd35];
	setp.lt.f32 	%p16, %f38, %f8;
	setp.gt.f32 	%p17, %f38, %f37;
	or.pred  	%p18, %p16, %p17;
	@%p18 bra 	$L__BB2_12;
	sub.f32 	%f39, %f38, %f8;
	sub.f32 	%f40, %f37, %f8;
	div.rn.f32 	%f41, %f39, %f40;
	mul.f32 	%f42, %f41, %f1;
	cvt.rzi.u32.f32 	%r50, %f42;
	min.u32 	%r51, %r50, %r2;
	add.s32 	%r52, %r13, %r51;
	add.s32 	%r53, %r52, %r75;
	mul.wide.u32 	%rd36, %r53, 4;
	add.s64 	%rd37, %rd1, %rd36;
	atom.global.add.f32 	%f43, [%rd37], 0f3F800000;
$L__BB2_12:
	ld.global.f32 	%f11, [%rd11+24];
	ld.global.f32 	%f44, [%rd11+28];
	mad.lo.s64 	%rd38, %rd6, 12, %rd61;
	ld.global.f32 	%f45, [%rd38];
	setp.lt.f32 	%p19, %f45, %f11;
	setp.gt.f32 	%p20, %f45, %f44;
	or.pred  	%p21, %p19, %p20;
	@%p21 bra 	$L__BB2_14;
	sub.f32 	%f46, %f45, %f11;
	sub.f32 	%f47, %f44, %f11;
	div.rn.f32 	%f48, %f46, %f47;
	mul.f32 	%f49, %f48, %f1;
	cvt.rzi.u32.f32 	%r54, %f49;
	min.u32 	%r55, %r54, %r2;
	add.s32 	%r56, %r12, %r55;
	add.s32 	%r57, %r56, %r75;
	mul.wide.u32 	%rd39, %r57, 4;
	add.s64 	%rd40, %rd1, %rd39;
	atom.global.add.f32 	%f50, [%rd40], 0f3F800000;
$L__BB2_14:
	add.s32 	%r76, %r76, 4;
	add.s32 	%r75, %r75, %r8;
	add.s64 	%rd61, %rd61, %rd9;
	add.s32 	%r74, %r74, 8;
	setp.ne.s32 	%p22, %r76, 0;
	mov.u32 	%r78, %r5;
	@%p22 bra 	$L__BB2_6;
$L__BB2_15:
	setp.eq.s32 	%p23, %r4, 0;
	@%p23 bra 	$L__BB2_25;
	setp.eq.s32 	%p24, %r4, 1;
	@%p24 bra 	$L__BB2_22;
	shl.b32 	%r58, %r78, 1;
	mul.wide.u32 	%rd41, %r58, 4;
	add.s64 	%rd42, %rd3, %rd41;
	ld.global.f32 	%f14, [%rd42];
	ld.global.f32 	%f51, [%rd42+4];
	cvt.u64.u32 	%rd43, %r78;
	mad.lo.s64 	%rd44, %rd6, %rd43, %rd5;
	shl.b64 	%rd45, %rd44, 2;
	add.s64 	%rd13, %rd2, %rd45;
	ld.global.f32 	%f52, [%rd13];
	setp.lt.f32 	%p25, %f52, %f14;
	setp.gt.f32 	%p26, %f52, %f51;
	or.pred  	%p27, %p25, %p26;
	@%p27 bra 	$L__BB2_19;
	sub.f32 	%f53, %f52, %f14;
	sub.f32 	%f54, %f51, %f14;
	div.rn.f32 	%f55, %f53, %f54;
	mul.f32 	%f56, %f55, %f1;
	cvt.rzi.u32.f32 	%r59, %f56;
	min.u32 	%r60, %r59, %r2;
	add.s32 	%r61, %r78, %r11;
	mad.lo.s32 	%r62, %r61, %r28, %r60;
	mul.wide.u32 	%rd46, %r62, 4;
	add.s64 	%rd47, %rd1, %rd46;
	atom.global.add.f32 	%f57, [%rd47], 0f3F800000;
$L__BB2_19:
	add.s32 	%r23, %r78, 1;
	shl.b32 	%r63, %r23, 1;
	mul.wide.u32 	%rd48, %r63, 4;
	add.s64 	%rd49, %rd3, %rd48;
	ld.global.f32 	%f17, [%rd49];
	ld.global.f32 	%f58, [%rd49+4];
	add.s64 	%rd50, %rd13, %rd7;
	ld.global.f32 	%f59, [%rd50];
	setp.lt.f32 	%p28, %f59, %f17;
	setp.gt.f32 	%p29, %f59, %f58;
	or.pred  	%p30, %p28, %p29;
	@%p30 bra 	$L__BB2_21;
	sub.f32 	%f60, %f59, %f17;
	sub.f32 	%f61, %f58, %f17;
	div.rn.f32 	%f62, %f60, %f61;
	mul.f32 	%f63, %f62, %f1;
	cvt.rzi.u32.f32 	%r64, %f63;
	min.u32 	%r65, %r64, %r2;
	add.s32 	%r66, %r23, %r11;
	mad.lo.s32 	%r67, %r66, %r28, %r65;
	mul.wide.u32 	%rd51, %r67, 4;
	add.s64 	%rd52, %rd1, %rd51;
	atom.global.add.f32 	%f64, [%rd52], 0f3F800000;
$L__BB2_21:
	add.s32 	%r78, %r78, 2;
$L__BB2_22:
	setp.eq.s32 	%p31, %r6, 0;
	@%p31 bra 	$L__BB2_25;
	shl.b32 	%r68, %r78, 1;
	mul.wide.u32 	%rd53, %r68, 4;
	add.s64 	%rd54, %rd3, %rd53;
	ld.global.f32 	%f20, [%rd54];
	ld.global.f32 	%f65, [%rd54+4];
	cvt.u64.u32 	%rd55, %r78;
	mad.lo.s64 	%rd56, %rd6, %rd55, %rd5;
	shl.b64 	%rd57, %rd56, 2;
	add.s64 	%rd58, %rd2, %rd57;
	ld.global.f32 	%f66, [%rd58];
	setp.lt.f32 	%p32, %f66, %f20;
	setp.gt.f32 	%p33, %f66, %f65;
	or.pred  	%p34, %p32, %p33;
	@%p34 bra 	$L__BB2_25;
	sub.f32 	%f67, %f66, %f20;
	sub.f32 	%f68, %f65, %f20;
	div.rn.f32 	%f69, %f67, %f68;
	mul.f32 	%f70, %f69, %f1;
	cvt.rzi.u32.f32 	%r69, %f70;
	min.u32 	%r70, %r69, %r2;
	add.s32 	%r71, %r78, %r11;
	mad.lo.s32 	%r72, %r71, %r28, %r70;
	mul.wide.u32 	%rd59, %r72, 4;
	add.s64 	%rd60, %rd1, %rd59;
	atom.global.add.f32 	%f71, [%rd60], 0f3F800000;
$L__BB2_25:
	add.s32 	%r73, %r73, 1;
	setp.ne.s32 	%p35, %r73, %r29;
	@%p35 bra 	$L__BB2_3;
$L__BB2_26:
	ret;

}


// ===== COMPILED SASS (sm_100) =====

	.target	sm_100

	.elftype	@"ET_EXEC"


//--------------------- .note.nv.tkinfo           --------------------------
	.section	.note.nv.tkinfo,"",@"SHT_NOTE"
	.sectionflags	@"SHF_NOTE_NV_TKINFO"
	.tkinfo
        /*0018*/ 	.word	0x00000002
        /*0030*/ 	.string	""
        /*0030*/ 	.string	"ptxas"
        /*0030*/ 	.string	"Cuda compilation tools, release 13.0, V13.0.88"
        /*0030*/ 	.string	"Build cuda_13.0.r13.0/compiler.36424714_0"
        /*0030*/ 	.string	"-arch sm_100 -m 64 "



//--------------------- .note.nv.cuinfo           --------------------------
	.section	.note.nv.cuinfo,"",@"SHT_NOTE"
	.sectionflags	@"SHF_NOTE_NV_CUINFO"
        /*0018*/ 	.short	0x0002
        /*001a*/ 	.short	0x0064
        /*001c*/ 	.short	0x0082
	.zero		2


//--------------------- .nv.info                  --------------------------
	.section	.nv.info,"",@"SHT_CUDA_INFO"
	.align	4


	//----- nvinfo : EIATTR_REGCOUNT
	.align		4
        /*0000*/ 	.byte	0x04, 0x2f
        /*0002*/ 	.short	(.L_2 - .L_1)
	.align		4
.L_1:
        /*0004*/ 	.word	index@(divide)
        /*0008*/ 	.word	0x00000010


	//----- nvinfo : EIATTR_FRAME_SIZE
	.align		4
.L_2:
        /*000c*/ 	.byte	0x04, 0x11
        /*000e*/ 	.short	(.L_4 - .L_3)
	.align		4
.L_3:
        /*0010*/ 	.word	index@($__internal_2_$__cuda_sm3x_div_rn_noftz_f32_slowpath)
        /*0014*/ 	.word	0x00000000


	//----- nvinfo : EIATTR_FRAME_SIZE
	.align		4
.L_4:
        /*0018*/ 	.byte	0x04, 0x11
        /*001a*/ 	.short	(.L_6 - .L_5)
	.align		4
.L_5:
        /*001c*/ 	.word	index@(divide)
        /*0020*/ 	.word	0x00000000


	//----- nvinfo : EIATTR_REGCOUNT
	.align		4
.L_6:
        /*0024*/ 	.byte	0x04, 0x2f
        /*0026*/ 	.short	(.L_8 - .L_7)
	.align		4
.L_7:
        /*0028*/ 	.word	index@(computeTimeSeriesSumsAndCounts)
        /*002c*/ 	.word	0x00000012


	//----- nvinfo : EIATTR_FRAME_SIZE
	.align		4
.L_8:
        /*0030*/ 	.byte	0x04, 0x11
        /*0032*/ 	.short	(.L_10 - .L_9)
	.align		4
.L_9:
        /*0034*/ 	.word	index@($__internal_1_$__cuda_sm20_div_u64)
        /*0038*/ 	.word	0x00000000


	//----- nvinfo : EIATTR_FRAME_SIZE
	.align		4
.L_10:
        /*003c*/ 	.byte	0x04, 0x11
        /*003e*/ 	.short	(.L_12 - .L_11)
	.align		4
.L_11:
        /*0040*/ 	.word	index@(computeTimeSeriesSumsAndCounts)
        /*0044*/ 	.word	0x00000000


	//----- nvinfo : EIATTR_REGCOUNT
	.align		4
.L_12:
        /*0048*/ 	.byte	0x04, 0x2f
        /*004a*/ 	.short	(.L_14 - .L_13)
	.align		4
.L_13:
        /*004c*/ 	.word	index@(computeCurrentHistograms)
        /*0050*/ 	.word	0x00000020


	//----- nvinfo : EIATTR_FRAME_SIZE
	.align		4
.L_14:
        /*0054*/ 	.byte	0x04, 0x11
        /*0056*/ 	.short	(.L_16 - .L_15)
	.align		4
.L_15:
        /*0058*/ 	.word	index@($__internal_0_$__cuda_sm3x_div_rn_noftz_f32_slowpath)
        /*005c*/ 	.word	0x00000000


	//----- nvinfo : EIATTR_FRAME_SIZE
	.align		4
.L_16:
        /*0060*/ 	.byte	0x04, 0x11
        /*0062*/ 	.short	(.L_18 - .L_17)
	.align		4
.L_17:
        /*0064*/ 	.word	index@(computeCurrentHistograms)
        /*0068*/ 	.word	0x00000000


	//----- nvinfo : EIATTR_MIN_STACK_SIZE
	.align		4
.L_18:
        /*006c*/ 	.byte	0x04, 0x12
        /*006e*/ 	.short	(.L_20 - .L_19)
	.align		4
.L_19:
        /*0070*/ 	.word	index@(computeCurrentHistograms)
        /*0074*/ 	.word	0x00000000


	//----- nvinfo : EIATTR_MIN_STACK_SIZE
	.align		4
.L_20:
        /*0078*/ 	.byte	0x04, 0x12
        /*007a*/ 	.short	(.L_22 - .L_21)
	.align		4
.L_21:
        /*007c*/ 	.word	index@(computeTimeSeriesSumsAndCounts)
        /*0080*/ 	.word	0x00000000


	//----- nvinfo : EIATTR_MIN_STACK_SIZE
	.align		4
.L_22:
        /*0084*/ 	.byte	0x04, 0x12
        /*0086*/ 	.short	(.L_24 - .L_23)
	.align		4
.L_23:
        /*0088*/ 	.word	index@(divide)
        /*008c*/ 	.word	0x00000000
.L_24:


//--------------------- .nv.compat                --------------------------
	.section	.nv.compat,"",@"SHT_CUDA_COMPAT_INFO"
	.align	4
        /*0000*/ 	.byte	0x02, 0x09, 0x00, 0x00, 0x02, 0x02, 0x01, 0x00, 0x02, 0x05, 0x05, 0x00, 0x03, 0x07, 0x01, 0x01
        /*0010*/ 	.byte	0x02, 0x03, 0x00, 0x00, 0x02, 0x06, 0x01, 0x00, 0x04, 0x0b, 0x08, 0x00, 0x01, 0x00, 0x00, 0x00
        /*0020*/ 	.byte	0x00, 0x00, 0x00, 0x00


//--------------------- .nv.info.computeCurrentHistograms --------------------------
	.section	.nv.info.computeCurrentHistograms,"",@"SHT_CUDA_INFO"
	.sectionflags	@""
	.align	4


	//----- nvinfo : EIATTR_CUDA_API_VERSION
	.align		4
        /*0000*/ 	.byte	0x04, 0x37
        /*0002*/ 	.short	(.L_26 - .L_25)
.L_25:
        /*0004*/ 	.word	0x00000082


	//----- nvinfo : EIATTR_KPARAM_INFO
	.align		4
.L_26:
        /*0008*/ 	.byte	0x04, 0x17
        /*000a*/ 	.short	(.L_28 - .L_27)
.L_27:
        /*000c*/ 	.word	0x00000000
        /*0010*/ 	.short	0x0009
        /*0012*/ 	.short	0x0040
        /*0014*/ 	.byte	0x00, 0xf0, 0x11, 0x00


	//----- nvinfo : EIATTR_KPARAM_INFO
	.align		4
.L_28:
        /*0018*/ 	.byte	0x04, 0x17
        /*001a*/ 	.short	(.L_30 - .L_29)
.L_29:
        /*001c*/ 	.word	0x00000000
        /*0020*/ 	.short	0x0008
        /*0022*/ 	.short	0x003c
        /*0024*/ 	.byte	0x00, 0xf0, 0x11, 0x00


	//----- nvinfo : EIATTR_KPARAM_INFO
	.align		4
.L_30:
        /*0028*/ 	.byte	0x04, 0x17
        /*002a*/ 	.short	(.L_32 - .L_31)
.L_31:
        /*002c*/ 	.word	0x00000000
        /*0030*/ 	.short	0x0007
        /*0032*/ 	.short	0x0038
        /*0034*/ 	.byte	0x00, 0xf0, 0x11, 0x00


	//----- nvinfo : EIATTR_KPARAM_INFO
	.align		4
.L_32:
        /*0038*/ 	.byte	0x04, 0x17
        /*003a*/ 	.short	(.L_34 - .L_33)
.L_33:
        /*003c*/ 	.word	0x00000000
        /*0040*/ 	.short	0x0006
        /*0042*/ 	.short	0x0030
        /*0044*/ 	.byte	0x00, 0xf0, 0x21, 0x00


	//----- nvinfo : EIATTR_KPARAM_INFO
	.align		4
.L_34:
        /*0048*/ 	.byte	0x04, 0x17
        /*004a*/ 	.short	(.L_36 - .L_35)
.L_35:
        /*004c*/ 	.word	0x00000000
        /*0050*/ 	.short	0x0005
        /*0052*/ 	.short	0x0028
        /*0054*/ 	.byte	0x00, 0xf0, 0x21, 0x00


	//----- nvinfo : EIATTR_KPARAM_INFO
	.align		4
.L_36:
        /*0058*/ 	.byte	0x04, 0x17
        /*005a*/ 	.short	(.L_38 - .L_37)
.L_37:
        /*005c*/ 	.word	0x00000000
        /*0060*/ 	.short	0x0004
        /*0062*/ 	.short	0x0020
        /*0064*/ 	.byte	0x00, 0xf0, 0x21, 0x00


	//----- nvinfo : EIATTR_KPARAM_INFO
	.align		4
.L_38:
        /*0068*/ 	.byte	0x04, 0x17
        /*006a*/ 	.short	(.L_40 - .L_39)
.L_39:
        /*006c*/ 	.word	0x00000000
        /*0070*/ 	.short	0x0003
        /*0072*/ 	.short	0x0018
        /*0074*/ 	.byte	0x00, 0xf5, 0x21, 0x00


	//----- nvinfo : EIATTR_KPARAM_INFO
	.align		4
.L_40:
        /*0078*/ 	.byte	0x04, 0x17
        /*007a*/ 	.short	(.L_42 - .L_41)
.L_41:
        /*007c*/ 	.word	0x00000000
        /*0080*/ 	.short	0x0002
        /*0082*/ 	.short	0x0010
        /*0084*/ 	.byte	0x00, 0xf5, 0x21, 0x00


	//----- nvinfo : EIATTR_KPARAM_INFO
	.align		4
.L_42:
        /*0088*/ 	.byte	0x04, 0x17
        /*008a*/ 	.short	(.L_44 - .L_43)
.L_43:
        /*008c*/ 	.word	0x00000000
        /*0090*/ 	.short	0x0001
        /*0092*/ 	.short	0x0008
        /*0094*/ 	.byte	0x00, 0xf5, 0x21, 0x00


	//----- nvinfo : EIATTR_KPARAM_INFO
	.align		4
.L_44:
        /*0098*/ 	.byte	0x04, 0x17
        /*009a*/ 	.short	(.L_46 - .L_45)
.L_45:
        /*009c*/ 	.word	0x00000000
        /*00a0*/ 	.short	0x0000
        /*00a2*/ 	.short	0x0000
        /*00a4*/ 	.byte	0x00, 0xf5, 0x21, 0x00


	//----- nvinfo : EIATTR_SPARSE_MMA_MASK
	.align		4
.L_46:
        /*00a8*/ 	.byte	0x03, 0x50
        /*00aa*/ 	.short	0x0000


	//----- nvinfo : EIATTR_MAXREG_COUNT
	.align		4
        /*00ac*/ 	.byte	0x03, 0x1b
        /*00ae*/ 	.short	0x00ff


	//----- nvinfo : EIATTR_MERCURY_ISA_VERSION
	.align		4
        /*00b0*/ 	.byte	0x03, 0x5f
        /*00b2*/ 	.short	0x0101


	//----- nvinfo : EIATTR_VRC_CTA_INIT_COUNT
	.align		4
        /*00b4*/ 	.byte	0x02, 0x4a
	.zero		1
	.zero		1


	//----- nvinfo : EIATTR_EXIT_INSTR_OFFSETS
	.align		4
        /*00b8*/ 	.byte	0x04, 0x1c
        /*00ba*/ 	.short	(.L_48 - .L_47)


	//   ....[0]....
.L_47:
        /*00bc*/ 	.word	0x00000090


	//   ....[1]....
        /*00c0*/ 	.word	0x00000190


	//   ....[2]....
        /*00c4*/ 	.word	0x000016e0


	//----- nvinfo : EIATTR_CRS_STACK_SIZE
	.align		4
.L_48:
        /*00c8*/ 	.byte	0x04, 0x1e
        /*00ca*/ 	.short	(.L_50 - .L_49)
.L_49:
        /*00cc*/ 	.word	0x00000000


	//----- nvinfo : EIATTR_CBANK_PARAM_SIZE
	.align		4
.L_50:
        /*00d0*/ 	.byte	0x03, 0x19
        /*00d2*/ 	.short	0x0044


	//----- nvinfo : EIATTR_PARAM_CBANK
	.align		4
        /*00d4*/ 	.byte	0x04, 0x0a
        /*00d6*/ 	.short	(.L_52 - .L_51)
	.align		4
.L_51:
        /*00d8*/ 	.word	index@(.nv.constant0.computeCurrentHistograms)
        /*00dc*/ 	.short	0x0380
        /*00de*/ 	.short	0x0044


	//----- nvinfo : EIATTR_SW_WAR
	.align		4
.L_52:
        /*00e0*/ 	.byte	0x04, 0x36
        /*00e2*/ 	.short	(.L_54 - .L_53)
.L_53:
        /*00e4*/ 	.word	0x00000008
.L_54:


//--------------------- .nv.info.computeTimeSeriesSumsAndCounts --------------------------
	.section	.nv.info.computeTimeSeriesSumsAndCounts,"",@"SHT_CUDA_INFO"
	.sectionflags	@""
	.align	4


	//----- nvinfo : EIATTR_CUDA_API_VERSION
	.align		4
        /*0000*/ 	.byte	0x04, 0x37
        /*0002*/ 	.short	(.L_56 - .L_55)
.L_55:
        /*0004*/ 	.word	0x00000082


	//----- nvinfo : EIATTR_KPARAM_INFO
	.align		4
.L_56:
        /*0008*/ 	.byte	0x04, 0x17
        /*000a*/ 	.short	(.L_58 - .L_57)
.L_57:
        /*000c*/ 	.word	0x00000000
        /*0010*/ 	.short	0x0007
        /*0012*/ 	.short	0x0034
        /*0014*/ 	.byte	0x00, 0xf0, 0x11, 0x00


	//----- nvinfo : EIATTR_KPARAM_INFO
	.align		4
.L_58:
        /*0018*/ 	.byte	0x04, 0x17
        /*001a*/ 	.short	(.L_60 - .L_59)
.L_59:
        /*001c*/ 	.word	0x00000000
        /*0020*/ 	.short	0x0006
        /*0022*/ 	.short	0x0030
        /*0024*/ 	.byte	0x00, 0xf0, 0x11, 0x00


	//----- nvinfo : EIATTR_KPARAM_INFO
	.align		4
.L_60:
        /*0028*/ 	.byte	0x04, 0x17
        /*002a*/ 	.short	(.L_62 - .L_61)
.L_61:
        /*002c*/ 	.word	0x00000000
        /*0030*/ 	.short	0x0005
        /*0032*/ 	.short	0x0028
        /*0034*/ 	.byte	0x00, 0xf0, 0x21, 0x00


	//----- nvinfo : EIATTR_KPARAM_INFO
	.align		4
.L_62:
        /*0038*/ 	.byte	0x04, 0x17
        /*003a*/ 	.short	(.L_64 - .L_63)
.L_63:
        /*003c*/ 	.word	0x00000000
        /*0040*/ 	.short	0x0004
        /*0042*/ 	.short	0x0020
        /*0044*/ 	.byte	0x00, 0xf0, 0x21, 0x00


	//----- nvinfo : EIATTR_KPARAM_INFO
	.align		4
.L_64:
        /*0048*/ 	.byte	0x04, 0x17
        /*004a*/ 	.short	(.L_66 - .L_65)
.L_65:
        /*004c*/ 	.word	0x00000000
        /*0050*/ 	.short	0x0003
        /*0052*/ 	.short	0x0018
        /*0054*/ 	.byte	0x00, 0xf5, 0x21, 0x00


	//----- nvinfo : EIATTR_KPARAM_INFO
	.align		4
.L_66:
        /*0058*/ 	.byte	0x04, 0x17
        /*005a*/ 	.short	(.L_68 - .L_67)
.L_67:
        /*005c*/ 	.word	0x00000000
        /*0060*/ 	.short	0x0002
        /*0062*/ 	.short	0x0010
        /*0064*/ 	.byte	0x00, 0xf5, 0x21, 0x00


	//----- nvinfo : EIATTR_KPARAM_INFO
	.align		4
.L_68:
        /*0068*/ 	.byte	0x04, 0x17
        /*006a*/ 	.short	(.L_70 - .L_69)
.L_69:
        /*006c*/ 	.word	0x00000000
        /*0070*/ 	.short	0x0001
        /*0072*/ 	.short	0x0008
        /*0074*/ 	.byte	0x00, 0xf5, 0x21, 0x00


	//----- nvinfo : EIATTR_KPARAM_INFO
	.align		4
.L_70:
        /*0078*/ 	.byte	0x04, 0x17
        /*007a*/ 	.short	(.L_72 - .L_71)
.L_71:
        /*007c*/ 	.word	0x00000000
        /*0080*/ 	.short	0x0000
        /*0082*/ 	.short	0x0000
        /*0084*/ 	.byte	0x00, 0xf5, 0x21, 0x00


	//----- nvinfo : EIATTR_SPARSE_MMA_MASK
	.align		4
.L_72:
        /*0088*/ 	.byte	0x03, 0x50
        /*008a*/ 	.short	0x0000


	//----- nvinfo : EIATTR_MAXREG_COUNT
	.align		4
        /*008c*/ 	.byte	0x03, 0x1b
        /*008e*/ 	.short	0x00ff


	//----- nvinfo : EIATTR_MERCURY_ISA_VERSION
	.align		4
        /*0090*/ 	.byte	0x03, 0x5f
        /*0092*/ 	.short	0x0101


	//----- nvinfo : EIATTR_VRC_CTA_INIT_COUNT
	.align		4
        /*0094*/ 	.byte	0x02, 0x4a
	.zero		1
	.zero		1


	//----- nvinfo : EIATTR_EXIT_INSTR_OFFSETS
	.align		4
        /*0098*/ 	.byte	0x04, 0x1c
        /*009a*/ 	.short	(.L_74 - .L_73)


	//   ....[0]....
.L_73:
        /*009c*/ 	.word	0x00000080


	//   ....[1]....
        /*00a0*/ 	.word	0x000002e0


	//   ....[2]....
        /*00a4*/ 	.word	0x00000f60


	//   ....[3]....
        /*00a8*/ 	.word	0x00001590


	//   ....[4]....
        /*00ac*/ 	.word	0x000018d0


	//   ....[5]....
        /*00b0*/ 	.word	0x00001920


	//   ....[6]....
        /*00b4*/ 	.word	0x00001a20


	//----- nvinfo : EIATTR_CRS_STACK_SIZE
	.align		4
.L_74:
        /*00b8*/ 	.byte	0x04, 0x1e
        /*00ba*/ 	.short	(.L_76 - .L_75)
.L_75:
        /*00bc*/ 	.word	0x00000000


	//----- nvinfo : EIATTR_CBANK_PARAM_SIZE
	.align		4
.L_76:
        /*00c0*/ 	.byte	0x03, 0x19
        /*00c2*/ 	.short	0x0038


	//----- nvinfo : EIATTR_PARAM_CBANK
	.align		4
        /*00c4*/ 	.byte	0x04, 0x0a
        /*00c6*/ 	.short	(.L_78 - .L_77)
	.align		4
.L_77:
        /*00c8*/ 	.word	index@(.nv.constant0.computeTimeSeriesSumsAndCounts)
        /*00cc*/ 	.short	0x0380
        /*00ce*/ 	.short	0x0038


	//----- nvinfo : EIATTR_SW_WAR
	.align		4
.L_78:
        /*00d0*/ 	.byte	0x04, 0x36
        /*00d2*/ 	.short	(.L_80 - .L_79)
.L_79:
        /*00d4*/ 	.word	0x00000008
.L_80:


//--------------------- .nv.info.divide           --------------------------
	.section	.nv.info.divide,"",@"SHT_CUDA_INFO"
	.sectionflags	@""
	.align	4


	//----- nvinfo : EIATTR_CUDA_API_VERSION
	.align		4
        /*0000*/ 	.byte	0x04, 0x37
        /*0002*/ 	.short	(.L_82 - .L_81)
.L_81:
        /*0004*/ 	.word	0x00000082


	//----- nvinfo : EIATTR_KPARAM_INFO
	.align		4
.L_82:
        /*0008*/ 	.byte	0x04, 0x17
        /*000a*/ 	.short	(.L_84 - .L_83)
.L_83:
        /*000c*/ 	.word	0x00000000
        /*0010*/ 	.short	0x0002
        /*0012*/ 	.short	0x0010
        /*0014*/ 	.byte	0x00, 0xf0, 0x11, 0x00


	//----- nvinfo : EIATTR_KPARAM_INFO
	.align		4
.L_84:
        /*0018*/ 	.byte	0x04, 0x17
        /*001a*/ 	.short	(.L_86 - .L_85)
.L_85:
        /*001c*/ 	.word	0x00000000
        /*0020*/ 	.short	0x0001
        /*0022*/ 	.short	0x0008
        /*0024*/ 	.byte	0x00, 0xf5, 0x21, 0x00


	//----- nvinfo : EIATTR_KPARAM_INFO
	.align		4
.L_86:
        /*0028*/ 	.byte	0x04, 0x17
        /*002a*/ 	.short	(.L_88 - .L_87)
.L_87:
        /*002c*/ 	.word	0x00000000
        /*0030*/ 	.short	0x0000
        /*0032*/ 	.short	0x0000
        /*0034*/ 	.byte	0x00, 0xf5, 0x21, 0x00


	//----- nvinfo : EIATTR_SPARSE_MMA_MASK
	.align		4
.L_88:
        /*0038*/ 	.byte	0x03, 0x50
        /*003a*/ 	.short	0x0000


	//----- nvinfo : EIATTR_MAXREG_COUNT
	.align		4
        /*003c*/ 	.byte	0x03, 0x1b
        /*003e*/ 	.short	0x00ff


	//----- nvinfo : EIATTR_MERCURY_ISA_VERSION
	.align		4
        /*0040*/ 	.byte	0x03, 0x5f
        /*0042*/ 	.short	0x0101


	//----- nvinfo : EIATTR_VRC_CTA_INIT_COUNT
	.align		4
        /*0044*/ 	.byte	0x02, 0x4a
	.zero		1
	.zero		1


	//----- nvinfo : EIATTR_EXIT_INSTR_OFFSETS
	.align		4
        /*0048*/ 	.byte	0x04, 0x1c
        /*004a*/ 	.short	(.L_90 - .L_89)


	//   ....[0]....
.L_89:
        /*004c*/ 	.word	0x00000070


	//   ....[1]....
        /*0050*/ 	.word	0x000001d0


	//----- nvinfo : EIATTR_CRS_STACK_SIZE
	.align		4
.L_90:
        /*0054*/ 	.byte	0x04, 0x1e
        /*0056*/ 	.short	(.L_92 - .L_91)
.L_91:
        /*0058*/ 	.word	0x00000000


	//----- nvinfo : EIATTR_CBANK_PARAM_SIZE
	.align		4
.L_92:
        /*005c*/ 	.byte	0x03, 0x19
        /*005e*/ 	.short	0x0014


	//----- nvinfo : EIATTR_PARAM_CBANK
	.align		4
        /*0060*/ 	.byte	0x04, 0x0a
        /*0062*/ 	.short	(.L_94 - .L_93)
	.align		4
.L_93:
        /*0064*/ 	.word	index@(.nv.constant0.divide)
        /*0068*/ 	.short	0x0380
        /*006a*/ 	.short	0x0014


	//----- nvinfo : EIATTR_SW_WAR
	.align		4
.L_94:
        /*006c*/ 	.byte	0x04, 0x36
        /*006e*/ 	.short	(.L_96 - .L_95)
.L_95:
        /*0070*/ 	.word	0x00000008
.L_96:


//--------------------- .nv.callgraph             --------------------------
	.section	.nv.callgraph,"",@"SHT_CUDA_CALLGRAPH"
	.align	4
	.sectionentsize	8
	.align		4
        /*0000*/ 	.word	0x00000000
	.align		4
        /*0004*/ 	.word	0xffffffff
	.align		4
        /*0008*/ 	.word	0x00000000
	.align		4
        /*000c*/ 	.word	0xfffffffe
	.align		4
        /*0010*/ 	.word	0x00000000
	.align		4
        /*0014*/ 	.word	0xfffffffd
	.align		4
        /*0018*/ 	.word	0x00000000
	.align		4
        /*001c*/ 	.word	0xfffffffc


//--------------------- .nv.constant3             --------------------------
	.section	.nv.constant3,"a",@progbits
	.align	4
.nv.constant3:
	.type		lookup,@object
	.size		lookup,(.L_0 - lookup)
lookup:
        /*0000*/ 	.byte	0x01, 0x00, 0x00, 0x00, 0x02, 0x00, 0x00, 0x00, 0x04, 0x00, 0x00, 0x00, 0x08, 0x00, 0x00, 0x00
        /*0010*/ 	.byte	0x10, 0x00, 0x00, 0x00, 0x20, 0x00, 0x00, 0x00, 0x40, 0x00, 0x00, 0x00, 0x80, 0x00, 0x00, 0x00
        /*0020*/ 	.byte	0x00, 0x01, 0x00, 0x00, 0x00, 0x02, 0x00, 0x00, 0x00, 0x04, 0x00, 0x00, 0x00, 0x08, 0x00, 0x00
        /*0030*/ 	.byte	0x00, 0x10, 0x00, 0x00, 0x00, 0x20, 0x00, 0x00, 0x00, 0x40, 0x00, 0x00, 0x00, 0x80, 0x00, 0x00
        /*0040*/ 	.byte	0x00, 0x00, 0x01, 0x00, 0x00, 0x00, 0x02, 0x00, 0x00, 0x00, 0x04, 0x00, 0x00, 0x00, 0x08, 0x00
        /*0050*/ 	.byte	0x00, 0x00, 0x10, 0x00, 0x00, 0x00, 0x20, 0x00, 0x00, 0x00, 0x40, 0x00, 0x00, 0x00, 0x80, 0x00
        /*0060*/ 	.byte	0x00, 0x00, 0x00, 0x01, 0x00, 0x00, 0x00, 0x02, 0x00, 0x00, 0x00, 0x04, 0x00, 0x00, 0x00, 0x08
        /*0070*/ 	.byte	0x00, 0x00, 0x00, 0x10, 0x00, 0x00, 0x00, 0x20, 0x00, 0x00, 0x00, 0x40
.L_0:


//--------------------- .text.computeCurrentHistograms --------------------------
	.section	.text.computeCurrentHistograms,"ax",@progbits
	.align	128
        .global         computeCurrentHistograms
        .type           computeCurrentHistograms,@function
        .size           computeCurrentHistograms,(.L_x_95 - computeCurrentHistograms)
        .other          computeCurrentHistograms,@"STO_CUDA_ENTRY STV_DEFAULT"
computeCurrentHistograms:
.text.computeCurrentHistograms:
[----:B------:R-:W-:Y:S01]  /*0000*/  LDC R1, c[0x0][0x37c] ;  /* 0x0000df00ff017b82 */ /* 0x000fe20000000800 */
[----:B------:R-:W0:Y:S07]  /*0010*/  S2R R0, SR_TID.X ;  /* 0x0000000000007919 */ /* 0x000e2e0000002100 */
[----:B------:R-:W0:Y:S01]  /*0020*/  S2UR UR4, SR_CTAID.X ;  /* 0x00000000000479c3 */ /* 0x000e220000002500 */
[----:B------:R-:W1:Y:S07]  /*0030*/  LDCU.64 UR18, c[0x0][0x3a0] ;  /* 0x00007400ff1277ac */ /* 0x000e6e0008000a00 */
[----:B------:R-:W0:Y:S02]  /*0040*/  LDC R3, c[0x0][0x360] ;  /* 0x0000d800ff037b82 */ /* 0x000e240000000800 */
[----:B0-----:R-:W-:-:S05]  /*0050*/  IMAD R3, R3, UR4, R0 ;  /* 0x0000000403037c24 */ /* 0x001fca000f8e0200 */
[----:B-1----:R-:W-:Y:S02]  /*0060*/  ISETP.GE.U32.AND P0, PT, R3, UR18, PT ;  /* 0x0000001203007c0c */ /* 0x002fe4000bf06070 */
[----:B------:R-:W-:-:S04]  /*0070*/  SHF.R.S32.HI R0, RZ, 0x1f, R3 ;  /* 0x0000001fff007819 */ /* 0x000fc80000011403 */
[----:B------:R-:W-:-:S13]  /*0080*/  ISETP.GE.U32.AND.EX P0, PT, R0, UR19, PT, P0 ;  /* 0x0000001300007c0c */ /* 0x000fda000bf06100 */
[----:B------:R-:W-:Y:S05]  /*0090*/  @P0 EXIT ;  /* 0x000000000000094d */ /* 0x000fea0003800000 */
[----:B------:R-:W0:Y:S01]  /*00a0*/  LDCU.64 UR6, c[0x0][0x3a8] ;  /* 0x00007500ff0677ac */ /* 0x000e220008000a00 */
[----:B------:R-:W1:Y:S01]  /*00b0*/  LDCU.64 UR4, c[0x0][0x3b0] ;  /* 0x00007600ff0477ac */ /* 0x000e620008000a00 */
[----:B------:R-:W2:Y:S01]  /*00c0*/  LDCU UR10, c[0x0][0x3c0] ;  /* 0x00007800ff0a77ac */ /* 0x000ea20008000800 */
[----:B------:R-:W3:Y:S01]  /*00d0*/  LDCU.64 UR8, c[0x0][0x388] ;  /* 0x00007100ff0877ac */ /* 0x000ee20008000a00 */
[----:B0-----:R-:W-:Y:S02]  /*00e0*/  IMAD R0, R0, UR6, RZ ;  /* 0x0000000600007c24 */ /* 0x001fe4000f8e02ff */
[----:B-1----:R-:W-:Y:S02]  /*00f0*/  IMAD.U32 R14, RZ, RZ, UR4 ;  /* 0x00000004ff0e7e24 */ /* 0x002fe4000f8e00ff */
[----:B------:R-:W-:Y:S02]  /*0100*/  IMAD.U32 R15, RZ, RZ, UR5 ;  /* 0x00000005ff0f7e24 */ /* 0x000fe4000f8e00ff */
[C---:B------:R-:W-:Y:S01]  /*0110*/  IMAD R5, R3.reuse, UR7, R0 ;  /* 0x0000000703057c24 */ /* 0x040fe2000f8e0200 */
[----:B--2---:R-:W-:Y:S01]  /*0120*/  ISETP.NE.AND P0, PT, RZ, UR10, PT ;  /* 0x0000000aff007c0c */ /* 0x004fe2000bf05270 */
[----:B------:R-:W-:-:S04]  /*0130*/  IMAD.WIDE.U32 R14, R3, UR6, R14 ;  /* 0x00000006030e7c25 */ /* 0x000fc8000f8e000e */
[----:B------:R-:W-:Y:S01]  /*0140*/  IMAD.SHL.U32 R6, R14, 0x4, RZ ;  /* 0x000000040e067824 */ /* 0x000fe200078e00ff */
[----:B------:R-:W-:-:S04]  /*0150*/  IADD3 R5, PT, PT, R15, R5, RZ ;  /* 0x000000050f057210 */ /* 0x000fc80007ffe0ff */
[----:B------:R-:W-:Y:S02]  /*0160*/  SHF.L.U64.HI R7, R14, 0x2, R5 ;  /* 0x000000020e077819 */ /* 0x000fe40000010205 */
[----:B---3--:R-:W-:-:S04]  /*0170*/  IADD3 R2, P1, PT, R6, UR8, RZ ;  /* 0x0000000806027c10 */ /* 0x008fc8000ff3e0ff */
[----:B------:R-:W-:Y:S01]  /*0180*/  IADD3.X R3, PT, PT, R7, UR9, RZ, P1, !PT ;  /* 0x0000000907037c10 */ /* 0x000fe20008ffe4ff */
[----:B------:R-:W-:Y:S08]  /*0190*/  @!P0 EXIT ;  /* 0x000000000000894d */ /* 0x000ff00003800000 */
[----:B------:R-:W0:Y:S01]  /*01a0*/  LDCU.64 UR12, c[0x0][0x358] ;  /* 0x00006b00ff0c77ac */ /* 0x000e220008000a00 */
[----:B------:R-:W1:Y:S01]  /*01b0*/  LDCU.64 UR14, c[0x0][0x3b8] ;  /* 0x00007700ff0e77ac */ /* 0x000e620008000a00 */
[----:B------:R-:W2:Y:S01]  /*01c0*/  LDCU.64 UR20, c[0x0][0x380] ;  /* 0x00007000ff1477ac */ /* 0x000ea20008000a00 */
[----:B------:R-:W-:Y:S02]  /*01d0*/  UIMAD UR4, UR7, UR18, URZ ;  /* 0x00000012070472a4 */ /* 0x000fe4000f8e02ff */
[----:B------:R-:W-:Y:S01]  /*01e0*/  UIMAD.WIDE.U32 UR16, UR6, UR18, URZ ;  /* 0x00000012061072a5 */ /* 0x000fe2000f8e00ff */
[----:B------:R-:W3:Y:S01]  /*01f0*/  LDCU UR22, c[0x0][0x3bc] ;  /* 0x00007780ff1677ac */ /* 0x000ee20008000800 */
[----:B0-----:R0:W4:Y:S01]  /*0200*/  LDG.E R4, desc[UR12][R2.64] ;  /* 0x0000000c02047981 */ /* 0x001122000c1e1900 */
[----:B------:R-:W-:Y:S01]  /*0210*/  BSSY B2, `(.L_x_0) ;  /* 0x000014c000027945 */ /* 0x000fe20003800000 */
[----:B------:R-:W-:Y:S01]  /*0220*/  UIMAD UR4, UR19, UR6, UR4 ;  /* 0x00000006130472a4 */ /* 0x000fe2000f8e0204 */
[----:B------:R-:W-:Y:S01]  /*0230*/  IMAD.MOV.U32 R8, RZ, RZ, RZ ;  /* 0x000000ffff087224 */ /* 0x000fe200078e00ff */
[----:B-1----:R-:W-:Y:S01]  /*0240*/  ISETP.NE.AND P0, PT, RZ, UR14, PT ;  /* 0x0000000eff007c0c */ /* 0x002fe2000bf05270 */
[----:B------:R-:W-:-:S02]  /*0250*/  UIADD3 UR7, UPT, UPT, UR14, -0x1, URZ ;  /* 0xffffffff0e077890 */ /* 0x000fc4000fffe0ff */
[----:B------:R-:W-:Y:S01]  /*0260*/  UIADD3 UR4, UPT, UPT, UR17, UR4, URZ ;  /* 0x0000000411047290 */ /* 0x000fe2000fffe0ff */
[----:B--2---:R-:W-:Y:S01]  /*0270*/  IADD3 R6, P1, PT, R6, UR20, RZ ;  /* 0x0000001406067c10 */ /* 0x004fe2000ff3e0ff */
[----:B------:R-:W-:Y:S01]  /*0280*/  ULOP3.LUT UR8, UR14, 0x3, URZ, 0xc0, !UPT ;  /* 0x000000030e087892 */ /* 0x000fe2000f8ec0ff */
[----:B0-----:R-:W-:Y:S01]  /*0290*/  I2FP.F32.U32 R2, UR15 ;  /* 0x0000000f00027c45 */ /* 0x001fe20008201000 */
[----:B------:R-:W-:Y:S01]  /*02a0*/  ULOP3.LUT UR9, UR14, 0xfffffffc, URZ, 0xc0, !UPT ;  /* 0xfffffffc0e097892 */ /* 0x000fe2000f8ec0ff */
[----:B------:R-:W-:Y:S01]  /*02b0*/  IADD3.X R7, PT, PT, R7, UR21, RZ, P1, !PT ;  /* 0x0000001507077c10 */ /* 0x000fe20008ffe4ff */
[----:B------:R-:W-:Y:S01]  /*02c0*/  UIMAD UR10, UR14, UR15, URZ ;  /* 0x0000000f0e0a72a4 */ /* 0x000fe2000f8e02ff */
[----:B------:R-:W-:Y:S01]  /*02d0*/  R2UR UR5, R2 ;  /* 0x00000000020572ca */ /* 0x000fe200000e0000 */
[----:B------:R-:W-:Y:S02]  /*02e0*/  UIADD3 UR6, UPT, UPT, UR15, -0x1, URZ ;  /* 0xffffffff0f067890 */ /* 0x000fe4000fffe0ff */
[----:B------:R-:W-:-:S02]  /*02f0*/  USHF.L.U32 UR11, UR16, 0x2, URZ ;  /* 0x00000002100b7899 */ /* 0x000fc400080006ff */
[----:B------:R-:W-:Y:S01]  /*0300*/  USHF.L.U64.HI UR14, UR16, 0x2, UR4 ;  /* 0x00000002100e7899 */ /* 0x000fe20008010204 */
[----:B----4-:R-:W-:-:S04]  /*0310*/  LOP3.LUT R0, R4, 0x1, RZ, 0xc0, !PT ;  /* 0x0000000104007812 */ /* 0x010fc800078ec0ff */
[----:B---3--:R-:W-:-:S13]  /*0320*/  ISETP.NE.U32.OR P0, PT, R0, 0x1, !P0 ;  /* 0x000000010000780c */ /* 0x008fda0004705470 */
.L_x_33:
[----:B------:R-:W-:Y:S01]  /*0330*/  SHF.L.U32 R0, R8, 0x2, RZ ;  /* 0x0000000208007819 */ /* 0x000fe200000006ff */
[----:B------:R-:W-:Y:S05]  /*0340*/  YIELD ;  /* 0x0000000000007946 */ /* 0x000fea0003800000 */
[----:B01----:R-:W0:Y:S01]  /*0350*/  LDC R3, c[0x3][R0] ;  /* 0x00c0000000037b82 */ /* 0x003e220000000800 */
[----:B------:R-:W-:Y:S01]  /*0360*/  BSSY B1, `(.L_x_1) ;  /* 0x0000132000017945 */ /* 0x000fe20003800000 */
[----:B0-----:R-:W-:-:S04]  /*0370*/  LOP3.LUT P1, RZ, R3, R4, RZ, 0xc0, !PT ;  /* 0x0000000403ff7212 */ /* 0x001fc8000782c0ff */
[----:B------:R-:W-:-:S13]  /*0380*/  PLOP3.LUT P1, PT, P1, P0, PT, 0x8f, 0xf8 ;  /* 0x0000000000f8781c */ /* 0x000fda0000f21177 */
[----:B------:R-:W-:Y:S05]  /*0390*/  @P1 BRA `(.L_x_2) ;  /* 0x0000001000b81947 */ /* 0x000fea0003800000 */
[----:B------:R-:W0:Y:S01]  /*03a0*/  LDCU UR15, c[0x0][0x3b8] ;  /* 0x00007700ff0f77ac */ /* 0x000e220008000800 */
[----:B------:R-:W-:Y:S01]  /*03b0*/  IMAD.MOV.U32 R10, RZ, RZ, RZ ;  /* 0x000000ffff0a7224 */ /* 0x000fe200078e00ff */
[----:B------:R-:W-:Y:S01]  /*03c0*/  UISETP.GE.U32.AND UP0, UPT, UR7, 0x3, UPT ;  /* 0x000000030700788c */ /* 0x000fe2000bf06070 */
[----:B0-----:R-:W-:-:S08]  /*03d0*/  IMAD R9, R8, UR15, RZ ;  /* 0x0000000f08097c24 */ /* 0x001fd0000f8e02ff */
[----:B------:R-:W-:Y:S05]  /*03e0*/  BRA.U !UP0, `(.L_x_3) ;  /* 0x0000000908907547 */ /* 0x000fea000b800000 */
[----:B------:R-:W0:Y:S01]  /*03f0*/  LDC R22, c[0x0][0x3bc] ;  /* 0x0000ef00ff167b82 */ /* 0x000e220000000800 */
[----:B------:R-:W-:Y:S01]  /*0400*/  UIADD3 UR15, UPT, UPT, -UR9, URZ, URZ ;  /* 0x000000ff090f7290 */ /* 0x000fe2000fffe1ff */
[----:B------:R-:W-:Y:S01]  /*0410*/  BSSY B0, `(.L_x_4) ;  /* 0x00000a0000007945 */ /* 0x000fe20003800000 */
[C---:B------:R-:W-:Y:S01]  /*0420*/  VIADD R10, R9.reuse, 0x3 ;  /* 0x00000003090a7836 */ /* 0x040fe20000000000 */
[----:B------:R-:W-:Y:S01]  /*0430*/  IADD3 R11, PT, PT, R9, 0x2, RZ ;  /* 0x00000002090b7810 */ /* 0x000fe20007ffe0ff */
[----:B------:R-:W-:Y:S01]  /*0440*/  IMAD R12, R8, UR10, RZ ;  /* 0x0000000a080c7c24 */ /* 0x000fe2000f8e02ff */
[----:B------:R-:W-:Y:S01]  /*0450*/  MOV R19, R7 ;  /* 0x0000000700137202 */ /* 0x000fe20000000f00 */
[----:B------:R-:W-:Y:S02]  /*0460*/  IMAD.MOV.U32 R13, RZ, RZ, RZ ;  /* 0x000000ffff0d7224 */ /* 0x000fe400078e00ff */
[----:B------:R-:W-:Y:S02]  /*0470*/  IMAD.MOV.U32 R18, RZ, RZ, R6 ;  /* 0x000000ffff127224 */ /* 0x000fe400078e0006 */
[----:B------:R-:W-:-:S02]  /*0480*/  IMAD.MOV.U32 R21, RZ, RZ, RZ ;  /* 0x000000ffff157224 */ /* 0x000fc400078e00ff */
[----:B------:R-:W-:Y:S02]  /*0490*/  IMAD.U32 R20, RZ, RZ, UR15 ;  /* 0x0000000fff147e24 */ /* 0x000fe4000f8e00ff */
[----:B0-----:R-:W-:-:S07]  /*04a0*/  IMAD R22, R9, R22, R22 ;  /* 0x0000001609167224 */ /* 0x001fce00078e0216 */
.L_x_21:
[----:B------:R-:W0:Y:S01]  /*04b0*/  LDC.64 R16, c[0x0][0x390] ;  /* 0x0000e400ff107b82 */ /* 0x000e220000000a00 */
[----:B------:R-:W2:Y:S01]  /*04c0*/  LDG.E R24, desc[UR12][R18.64] ;  /* 0x0000000c12187981 */ /* 0x000ea2000c1e1900 */
[----:B0-----:R-:W-:-:S05]  /*04d0*/  IMAD.WIDE.U32 R16, R13, 0x4, R16 ;  /* 0x000000040d107825 */ /* 0x001fca00078e0010 */
[----:B------:R-:W2:Y:S04]  /*04e0*/  LDG.E R0, desc[UR12][R16.64+0x4] ;  /* 0x0000040c10007981 */ /* 0x000ea8000c1e1900 */
[----:B------:R-:W3:Y:S01]  /*04f0*/  LDG.E R3, desc[UR12][R16.64] ;  /* 0x0000000c10037981 */ /* 0x000ee2000c1e1900 */
[----:B------:R-:W-:Y:S01]  /*0500*/  IADD3 R20, PT, PT, R20, 0x4, RZ ;  /* 0x0000000414147810 */ /* 0x000fe20007ffe0ff */
[----:B------:R-:W-:Y:S05]  /*0510*/  YIELD ;  /* 0x0000000000007946 */ /* 0x000fea0003800000 */
[----:B------:R-:W-:Y:S01]  /*0520*/  BSSY.RECONVERGENT B5, `(.L_x_5) ;  /* 0x000001c000057945 */ /* 0x000fe20003800200 */
[----:B------:R-:W-:-:S02]  /*0530*/  ISETP.NE.AND P3, PT, R20, RZ, PT ;  /* 0x000000ff1400720c */ /* 0x000fc40003f65270 */
[----:B--2---:R-:W-:-:S04]  /*0540*/  FSETP.GT.AND P1, PT, R24, R0, PT ;  /* 0x000000001800720b */ /* 0x004fc80003f24000 */
[----:B---3--:R-:W-:-:S13]  /*0550*/  FSETP.LT.OR P1, PT, R24, R3, P1 ;  /* 0x000000031800720b */ /* 0x008fda0000f21400 */
[----:B------:R-:W-:Y:S05]  /*0560*/  @P1 BRA `(.L_x_6) ;  /* 0x00000000005c1947 */ /* 0x000fea0003800000 */
[C---:B------:R-:W-:Y:S01]  /*0570*/  FADD R0, -R3.reuse, R0 ;  /* 0x0000000003007221 */ /* 0x040fe20000000100 */
[----:B------:R-:W-:Y:S01]  /*0580*/  FADD R3, -R3, R24 ;  /* 0x0000001803037221 */ /* 0x000fe20000000100 */
[----:B------:R-:W-:Y:S02]  /*0590*/  BSSY.RECONVERGENT B6, `(.L_x_7) ;  /* 0x000000c000067945 */ /* 0x000fe40003800200 */
[----:B------:R-:W0:Y:S08]  /*05a0*/  MUFU.RCP R23, R0 ;  /* 0x0000000000177308 */ /* 0x000e300000001000 */
[----:B------:R-:W1:Y:S01]  /*05b0*/  FCHK P1, R3, R0 ;  /* 0x0000000003007302 */ /* 0x000e620000020000 */
[----:B0-----:R-:W-:-:S04]  /*05c0*/  FFMA R2, -R0, R23, 1 ;  /* 0x3f80000000027423 */ /* 0x001fc80000000117 */
[----:B------:R-:W-:-:S04]  /*05d0*/  FFMA R2, R23, R2, R23 ;  /* 0x0000000217027223 */ /* 0x000fc80000000017 */
[----:B------:R-:W-:-:S04]  /*05e0*/  FFMA R23, R3, R2, RZ ;  /* 0x0000000203177223 */ /* 0x000fc800000000ff */
[----:B------:R-:W-:-:S04]  /*05f0*/  FFMA R24, -R0, R23, R3 ;  /* 0x0000001700187223 */ /* 0x000fc80000000103 */
[----:B------:R-:W-:Y:S01]  /*0600*/  FFMA R2, R2, R24, R23 ;  /* 0x0000001802027223 */ /* 0x000fe20000000017 */
[----:B-1----:R-:W-:Y:S06]  /*0610*/  @!P1 BRA `(.L_x_8) ;  /* 0x00000000000c9947 */ /* 0x002fec0003800000 */
[----:B------:R-:W-:-:S07]  /*0620*/  MOV R2, 0x640 ;  /* 0x0000064000027802 */ /* 0x000fce0000000f00 */
[----:B------:R-:W-:Y:S05]  /*0630*/  CALL.REL.NOINC `($__internal_0_$__cuda_sm3x_div_rn_noftz_f32_slowpath) ;  /* 0x00000010002c7944 */ /* 0x000fea0003c00000 */
[----:B------:R-:W-:-:S07]  /*0640*/  IMAD.MOV.U32 R2, RZ, RZ, R0 ;  /* 0x000000ffff027224 */ /* 0x000fce00078e0000 */
.L_x_8:
[----:B------:R-:W-:Y:S05]  /*0650*/  BSYNC.RECONVERGENT B6 ;  /* 0x0000000000067941 */ /* 0x000fea0003800200 */
.L_x_7:
[----:B------:R-:W-:Y:S01]  /*0660*/  FMUL R0, R2, UR5 ;  /* 0x0000000502007c20 */ /* 0x000fe20008400000 */
[----:B------:R-:W-:Y:S01]  /*0670*/  IMAD.MOV.U32 R25, RZ, RZ, 0x3f800000 ;  /* 0x3f800000ff197424 */ /* 0x000fe200078e00ff */
[----:B------:R-:W0:Y:S04]  /*0680*/  LDC.64 R2, c[0x0][0x398] ;  /* 0x0000e600ff027b82 */ /* 0x000e280000000a00 */
[----:B------:R-:W1:Y:S02]  /*0690*/  F2I.U32.TRUNC.NTZ R0, R0 ;  /* 0x0000000000007305 */ /* 0x000e64000020f000 */
[----:B-1----:R-:W-:-:S04]  /*06a0*/  VIMNMX.U32 R23, PT, PT, R0, UR6, PT ;  /* 0x0000000600177c48 */ /* 0x002fc8000bfe0000 */
[----:B------:R-:W-:-:S05]  /*06b0*/  IADD3 R23, PT, PT, R21, R12, R23 ;  /* 0x0000000c15177210 */ /* 0x000fca0007ffe017 */
[----:B0-----:R-:W-:-:S05]  /*06c0*/  IMAD.WIDE.U32 R2, R23, 0x4, R2 ;  /* 0x0000000417027825 */ /* 0x001fca00078e0002 */
[----:B------:R0:W-:Y:S02]  /*06d0*/  REDG.E.ADD.F32.FTZ.RN.STRONG.GPU desc[UR12][R2.64], R25 ;  /* 0x00000019020079a6 */ /* 0x0001e4000c12f30c */
.L_x_6:
[----:B------:R-:W-:Y:S05]  /*06e0*/  BSYNC.RECONVERGENT B5 ;  /* 0x0000000000057941 */ /* 0x000fea0003800200 */
.L_x_5:
[----:B0-----:R-:W-:Y:S01]  /*06f0*/  IADD3 R2, P1, PT, R18, UR11, RZ ;  /* 0x0000000b12027c10 */ /* 0x001fe2000ff3e0ff */
[----:B------:R-:W2:Y:S03]  /*0700*/  LDG.E R23, desc[UR12][R16.64+0xc] ;  /* 0x00000c0c10177981 */ /* 0x000ea6000c1e1900 */
[----:B------:R-:W-:Y:S01]  /*0710*/  IADD3.X R3, PT, PT, R19, UR14, RZ, P1, !PT ;  /* 0x0000000e13037c10 */ /* 0x000fe20008ffe4ff */
[----:B------:R-:W3:Y:S05]  /*0720*/  LDG.E R24, desc[UR12][R16.64+0x8] ;  /* 0x0000080c10187981 */ /* 0x000eea000c1e1900 */
[----:B------:R-:W2:Y:S01]  /*0730*/  LDG.E R3, desc[UR12][R2.64] ;  /* 0x0000000c02037981 */ /* 0x000ea2000c1e1900 */
[----:B------:R-:W-:Y:S01]  /*0740*/  BSSY.RECONVERGENT B5, `(.L_x_9) ;  /* 0x000001b000057945 */ /* 0x000fe20003800200 */
        /* <DEDUP_REMOVED lines=16> */
[----:B------:R-:W-:-:S07]  /*0850*/  MOV R2, R0 ;  /* 0x0000000000027202 */ /* 0x000fce0000000f00 */
.L_x_12:
[----:B------:R-:W-:Y:S05]  /*0860*/  BSYNC.RECONVERGENT B6 ;  /* 0x0000000000067941 */ /* 0x000fea0003800200 */
.L_x_11:
        /* <DEDUP_REMOVED lines=8> */
.L_x_10:
[----:B------:R-:W-:Y:S05]  /*08f0*/  BSYNC.RECONVERGENT B5 ;  /* 0x0000000000057941 */ /* 0x000fea0003800200 */
.L_x_9:
[----:B0-----:R-:W-:Y:S01]  /*0900*/  IMAD.U32 R3, RZ, RZ, UR16 ;  /* 0x00000010ff037e24 */ /* 0x001fe2000f8e00ff */
[----:B------:R-:W-:Y:S01]  /*0910*/  MOV R0, UR16 ;  /* 0x0000001000007c02 */ /* 0x000fe20008000f00 */
[----:B------:R-:W-:Y:S01]  /*0920*/  IMAD.U32 R23, RZ, RZ, UR4 ;  /* 0x00000004ff177e24 */ /* 0x000fe2000f8e00ff */
[----:B------:R-:W2:Y:S02]  /*0930*/  LDG.E R24, desc[UR12][R16.64+0x10] ;  /* 0x0000100c10187981 */ /* 0x000ea4000c1e1900 */
[----:B------:R-:W-:-:S04]  /*0940*/  LEA R2, P1, R3, R18, 0x3 ;  /* 0x0000001203027211 */ /* 0x000fc800078218ff */
[----:B------:R-:W-:Y:S02]  /*0950*/  LEA.HI.X R3, R0, R19, R23, 0x3, P1 ;  /* 0x0000001300037211 */ /* 0x000fe400008f1c17 */
[----:B------:R-:W3:Y:S04]  /*0960*/  LDG.E R23, desc[UR12][R16.64+0x14] ;  /* 0x0000140c10177981 */ /* 0x000ee8000c1e1900 */
[----:B------:R-:W3:Y:S01]  /*0970*/  LDG.E R3, desc[UR12][R2.64] ;  /* 0x0000000c02037981 */ /* 0x000ee2000c1e1900 */
[----:B------:R-:W-:Y:S01]  /*0980*/  BSSY.RECONVERGENT B5, `(.L_x_13) ;  /* 0x000001c000057945 */ /* 0x000fe20003800200 */
[----:B---3--:R-:W-:-:S04]  /*0990*/  FSETP.GT.AND P1, PT, R3, R23, PT ;  /* 0x000000170300720b */ /* 0x008fc80003f24000 */
[----:B--2---:R-:W-:-:S13]  /*09a0*/  FSETP.LT.OR P1, PT, R3, R24, P1 ;  /* 0x000000180300720b */ /* 0x004fda0000f21400 */
        /* <DEDUP_REMOVED lines=15> */
.L_x_16:
[----:B------:R-:W-:Y:S05]  /*0aa0*/  BSYNC.RECONVERGENT B6 ;  /* 0x0000000000067941 */ /* 0x000fea0003800200 */
.L_x_15:
[----:B------:R-:W-:Y:S01]  /*0ab0*/  FMUL R0, R2, UR5 ;  /* 0x0000000502007c20 */ /* 0x000fe20008400000 */
[----:B------:R-:W-:Y:S01]  /*0ac0*/  HFMA2 R25, -RZ, RZ, 1.875, 0 ;  /* 0x3f800000ff197431 */ /* 0x000fe200000001ff */
[----:B------:R-:W0:Y:S04]  /*0ad0*/  LDC.64 R2, c[0x0][0x398] ;  /* 0x0000e600ff027b82 */ /* 0x000e280000000a00 */
[----:B------:R-:W1:Y:S02]  /*0ae0*/  F2I.U32.TRUNC.NTZ R0, R0 ;  /* 0x0000000000007305 */ /* 0x000e64000020f000 */
[----:B-1----:R-:W-:-:S05]  /*0af0*/  VIMNMX.U32 R24, PT, PT, R0, UR6, PT ;  /* 0x0000000600187c48 */ /* 0x002fca000bfe0000 */
[----:B------:R-:W-:-:S04]  /*0b00*/  IMAD R24, R11, UR22, R24 ;  /* 0x000000160b187c24 */ /* 0x000fc8000f8e0218 */
[----:B------:R-:W-:-:S04]  /*0b10*/  IMAD.IADD R23, R24, 0x1, R21 ;  /* 0x0000000118177824 */ /* 0x000fc800078e0215 */
[----:B0-----:R-:W-:-:S05]  /*0b20*/  IMAD.WIDE.U32 R2, R23, 0x4, R2 ;  /* 0x0000000417027825 */ /* 0x001fca00078e0002 */
[----:B------:R0:W-:Y:S02]  /*0b30*/  REDG.E.ADD.F32.FTZ.RN.STRONG.GPU desc[UR12][R2.64], R25 ;  /* 0x00000019020079a6 */ /* 0x0001e4000c12f30c */
.L_x_14:
[----:B------:R-:W-:Y:S05]  /*0b40*/  BSYNC.RECONVERGENT B5 ;  /* 0x0000000000057941 */ /* 0x000fea0003800200 */
.L_x_13:
[----:B0-----:R-:W-:Y:S01]  /*0b50*/  IMAD.U32 R3, RZ, RZ, UR16 ;  /* 0x00000010ff037e24 */ /* 0x001fe2000f8e00ff */
[----:B------:R-:W-:Y:S01]  /*0b60*/  UIMAD UR15, UR4, 0xc, URZ ;  /* 0x0000000c040f78a4 */ /* 0x000fe2000f8e02ff */
[----:B------:R-:W2:Y:S02]  /*0b70*/  LDG.E R0, desc[UR12][R16.64+0x1c] ;  /* 0x00001c0c10007981 */ /* 0x000ea4000c1e1900 */
[----:B------:R-:W-:Y:S02]  /*0b80*/  IMAD.WIDE.U32 R2, R3, 0xc, R18 ;  /* 0x0000000c03027825 */ /* 0x000fe400078e0012 */
[----:B------:R-:W3:Y:S03]  /*0b90*/  LDG.E R23, desc[UR12][R16.64+0x18] ;  /* 0x0000180c10177981 */ /* 0x000ee6000c1e1900 */
[----:B------:R-:W-:-:S05]  /*0ba0*/  IADD3 R3, PT, PT, R3, UR15, RZ ;  /* 0x0000000f03037c10 */ /* 0x000fca000fffe0ff */
        /* <DEDUP_REMOVED lines=16> */
[----:B------:R-:W-:Y:S01]  /*0cb0*/  IMAD.MOV.U32 R0, RZ, RZ, R16 ;  /* 0x000000ffff007224 */ /* 0x000fe200078e0010 */
[----:B------:R-:W-:-:S07]  /*0cc0*/  MOV R2, 0xce0 ;  /* 0x00000ce000027802 */ /* 0x000fce0000000f00 */
[----:B------:R-:W-:Y:S05]  /*0cd0*/  CALL.REL.NOINC `($__internal_0_$__cuda_sm3x_div_rn_noftz_f32_slowpath) ;  /* 0x0000000800847944 */ /* 0x000fea0003c00000 */
.L_x_20:
[----:B------:R-:W-:Y:S05]  /*0ce0*/  BSYNC.RECONVERGENT B6 ;  /* 0x0000000000067941 */ /* 0x000fea0003800200 */
.L_x_19:
[----:B------:R-:W-:Y:S01]  /*0cf0*/  FMUL R0, R0, UR5 ;  /* 0x0000000500007c20 */ /* 0x000fe20008400000 */
[----:B------:R-:W0:Y:S01]  /*0d00*/  LDC.64 R2, c[0x0][0x398] ;  /* 0x0000e600ff027b82 */ /* 0x000e220000000a00 */
[----:B------:R-:W-:-:S04]  /*0d10*/  IMAD.MOV.U32 R23, RZ, RZ, 0x3f800000 ;  /* 0x3f800000ff177424 */ /* 0x000fc800078e00ff */
[----:B------:R-:W1:Y:S02]  /*0d20*/  F2I.U32.TRUNC.NTZ R0, R0 ;  /* 0x0000000000007305 */ /* 0x000e64000020f000 */
[----:B-1----:R-:W-:-:S05]  /*0d30*/  VIMNMX.U32 R17, PT, PT, R0, UR6, PT ;  /* 0x0000000600117c48 */ /* 0x002fca000bfe0000 */
[----:B------:R-:W-:-:S05]  /*0d40*/  IMAD R16, R10, UR22, R17 ;  /* 0x000000160a107c24 */ /* 0x000fca000f8e0211 */
[----:B------:R-:W-:-:S05]  /*0d50*/  IADD3 R17, PT, PT, R16, R21, RZ ;  /* 0x0000001510117210 */ /* 0x000fca0007ffe0ff */
[----:B0-----:R-:W-:-:S05]  /*0d60*/  IMAD.WIDE.U32 R2, R17, 0x4, R2 ;  /* 0x0000000411027825 */ /* 0x001fca00078e0002 */
[----:B------:R0:W-:Y:S02]  /*0d70*/  REDG.E.ADD.F32.FTZ.RN.STRONG.GPU desc[UR12][R2.64], R23 ;  /* 0x00000017020079a6 */ /* 0x0001e4000c12f30c */
.L_x_18:
[----:B------:R-:W-:Y:S05]  /*0d80*/  BSYNC.RECONVERGENT B5 ;  /* 0x0000000000057941 */ /* 0x000fea0003800200 */
.L_x_17:
[----:B------:R-:W1:Y:S01]  /*0d90*/  LDC R0, c[0x0][0x3bc] ;  /* 0x0000ef00ff007b82 */ /* 0x000e620000000800 */
[----:B0-----:R-:W-:Y:S01]  /*0da0*/  MOV R3, UR16 ;  /* 0x0000001000037c02 */ /* 0x001fe20008000f00 */
[----:B------:R-:W-:Y:S01]  /*0db0*/  USHF.L.U64.HI UR15, UR16, 0x4, UR4 ;  /* 0x00000004100f7899 */ /* 0x000fe20008010204 */
[----:B------:R-:W-:Y:S02]  /*0dc0*/  IADD3 R13, PT, PT, R13, 0x8, RZ ;  /* 0x000000080d0d7810 */ /* 0x000fe40007ffe0ff */
[----:B------:R-:W-:-:S04]  /*0dd0*/  LEA R18, P1, R3, R18, 0x4 ;  /* 0x0000001203127211 */ /* 0x000fc800078220ff */
[----:B------:R-:W-:Y:S01]  /*0de0*/  IADD3.X R19, PT, PT, R19, UR15, RZ, P1, !PT ;  /* 0x0000000f13137c10 */ /* 0x000fe20008ffe4ff */
[----:B-1----:R-:W-:Y:S01]  /*0df0*/  IMAD R21, R0, 0x4, R21 ;  /* 0x0000000400157824 */ /* 0x002fe200078e0215 */
[----:B------:R-:W-:Y:S07]  /*0e00*/  @P3 BRA `(.L_x_21) ;  /* 0xfffffff400a83947 */ /* 0x000fee000383ffff */
[----:B------:R-:W-:Y:S05]  /*0e10*/  BSYNC B0 ;  /* 0x0000000000007941 */ /* 0x000fea0003800000 */
.L_x_4:
[----:B------:R-:W-:-:S07]  /*0e20*/  IMAD.U32 R10, RZ, RZ, UR9 ;  /* 0x00000009ff0a7e24 */ /* 0x000fce000f8e00ff */
.L_x_3:
[----:B------:R-:W-:-:S09]  /*0e30*/  UISETP.NE.AND UP0, UPT, UR8, URZ, UPT ;  /* 0x000000ff0800728c */ /* 0x000fd2000bf05270 */
[----:B------:R-:W-:Y:S05]  /*0e40*/  BRA.U !UP0, `(.L_x_2) ;  /* 0x00000009080c7547 */ /* 0x000fea000b800000 */
[----:B------:R-:W-:-:S09]  /*0e50*/  UISETP.NE.AND UP0, UPT, UR8, 0x1, UPT ;  /* 0x000000010800788c */ /* 0x000fd2000bf05270 */
[----:B------:R-:W-:Y:S05]  /*0e60*/  BRA.U !UP0, `(.L_x_22) ;  /* 0x0000000508507547 */ /* 0x000fea000b800000 */
[----:B------:R-:W0:Y:S01]  /*0e70*/  LDC.64 R2, c[0x0][0x390] ;  /* 0x0000e400ff027b82 */ /* 0x000e220000000a00 */
[----:B------:R-:W1:Y:S01]  /*0e80*/  LDCU.64 UR18, c[0x0][0x380] ;  /* 0x00007000ff1277ac */ /* 0x000e620008000a00 */
[----:B------:R-:W-:Y:S01]  /*0e90*/  MOV R12, R14 ;  /* 0x0000000e000c7202 */ /* 0x000fe20000000f00 */
[----:B------:R-:W-:Y:S01]  /*0ea0*/  IMAD.MOV.U32 R13, RZ, RZ, R5 ;  /* 0x000000ffff0d7224 */ /* 0x000fe200078e0005 */
[C---:B------:R-:W-:Y:S01]  /*0eb0*/  SHF.L.U32 R11, R10.reuse, 0x1, RZ ;  /* 0x000000010a0b7819 */ /* 0x040fe200000006ff */
[C---:B------:R-:W-:Y:S02]  /*0ec0*/  IMAD R17, R10.reuse, UR4, RZ ;  /* 0x000000040a117c24 */ /* 0x040fe4000f8e02ff */
[----:B------:R-:W-:-:S04]  /*0ed0*/  IMAD.WIDE.U32 R12, R10, UR16, R12 ;  /* 0x000000100a0c7c25 */ /* 0x000fc8000f8e000c */
[----:B------:R-:W-:Y:S01]  /*0ee0*/  IMAD.IADD R13, R13, 0x1, R17 ;  /* 0x000000010d0d7824 */ /* 0x000fe200078e0211 */
[----:B-1----:R-:W-:-:S04]  /*0ef0*/  LEA R16, P1, R12, UR18, 0x2 ;  /* 0x000000120c107c11 */ /* 0x002fc8000f8210ff */
[----:B------:R-:W-:Y:S01]  /*0f00*/  LEA.HI.X R17, R12, UR19, R13, 0x2, P1 ;  /* 0x000000130c117c11 */ /* 0x000fe200088f140d */
[----:B0-----:R-:W-:-:S04]  /*0f10*/  IMAD.WIDE.U32 R2, R11, 0x4, R2 ;  /* 0x000000040b027825 */ /* 0x001fc800078e0002 */
[----:B------:R-:W2:Y:S04]  /*0f20*/  LDG.E R13, desc[UR12][R16.64] ;  /* 0x0000000c100d7981 */ /* 0x000ea8000c1e1900 */
[----:B------:R-:W2:Y:S04]  /*0f30*/  LDG.E R11, desc[UR12][R2.64+0x4] ;  /* 0x0000040c020b7981 */ /* 0x000ea8000c1e1900 */
[----:B------:R-:W3:Y:S01]  /*0f40*/  LDG.E R12, desc[UR12][R2.64] ;  /* 0x0000000c020c7981 */ /* 0x000ee2000c1e1900 */
        /* <DEDUP_REMOVED lines=15> */
[----:B------:R-:W-:Y:S02]  /*1040*/  MOV R0, R18 ;  /* 0x0000001200007202 */ /* 0x000fe40000000f00 */
[----:B------:R-:W-:-:S07]  /*1050*/  MOV R2, 0x1070 ;  /* 0x0000107000027802 */ /* 0x000fce0000000f00 */
[----:B------:R-:W-:Y:S05]  /*1060*/  CALL.REL.NOINC `($__internal_0_$__cuda_sm3x_div_rn_noftz_f32_slowpath) ;  /* 0x0000000400a07944 */ /* 0x000fea0003c00000 */
.L_x_26:
[----:B------:R-:W-:Y:S05]  /*1070*/  BSYNC.RECONVERGENT B5 ;  /* 0x0000000000057941 */ /* 0x000fea0003800200 */
.L_x_25:
[----:B------:R-:W-:Y:S01]  /*1080*/  FMUL R0, R0, UR5 ;  /* 0x0000000500007c20 */ /* 0x000fe20008400000 */
[----:B------:R-:W0:Y:S01]  /*1090*/  LDC.64 R2, c[0x0][0x398] ;  /* 0x0000e600ff027b82 */ /* 0x000e220000000a00 */
[----:B------:R-:W1:Y:S01]  /*10a0*/  LDCU UR15, c[0x0][0x3bc] ;  /* 0x00007780ff0f77ac */ /* 0x000e620008000800 */
[----:B------:R-:W-:Y:S02]  /*10b0*/  IMAD.IADD R12, R9, 0x1, R10 ;  /* 0x00000001090c7824 */ /* 0x000fe400078e020a */
[----:B------:R-:W-:Y:S01]  /*10c0*/  HFMA2 R13, -RZ, RZ, 1.875, 0 ;  /* 0x3f800000ff0d7431 */ /* 0x000fe200000001ff */
[----:B------:R-:W2:Y:S02]  /*10d0*/  F2I.U32.TRUNC.NTZ R0, R0 ;  /* 0x0000000000007305 */ /* 0x000ea4000020f000 */
[----:B--2---:R-:W-:-:S05]  /*10e0*/  VIMNMX.U32 R11, PT, PT, R0, UR6, PT ;  /* 0x00000006000b7c48 */ /* 0x004fca000bfe0000 */
[----:B-1----:R-:W-:-:S04]  /*10f0*/  IMAD R11, R12, UR15, R11 ;  /* 0x0000000f0c0b7c24 */ /* 0x002fc8000f8e020b */
[----:B0-----:R-:W-:-:S05]  /*1100*/  IMAD.WIDE.U32 R2, R11, 0x4, R2 ;  /* 0x000000040b027825 */ /* 0x001fca00078e0002 */
[----:B------:R0:W-:Y:S02]  /*1110*/  REDG.E.ADD.F32.FTZ.RN.STRONG.GPU desc[UR12][R2.64], R13 ;  /* 0x0000000d020079a6 */ /* 0x0001e4000c12f30c */
.L_x_24:
[----:B------:R-:W-:Y:S05]  /*1120*/  BSYNC.RECONVERGENT B0 ;  /* 0x0000000000007941 */ /* 0x000fea0003800200 */
.L_x_23:
[----:B0-----:R-:W0:Y:S01]  /*1130*/  LDC.64 R2, c[0x0][0x390] ;  /* 0x0000e400ff027b82 */ /* 0x001e220000000a00 */
[----:B------:R-:W-:Y:S01]  /*1140*/  VIADD R12, R10, 0x1 ;  /* 0x000000010a0c7836 */ /* 0x000fe20000000000 */
[----:B------:R-:W-:-:S04]  /*1150*/  IADD3 R16, P1, PT, R16, UR11, RZ ;  /* 0x0000000b10107c10 */ /* 0x000fc8000ff3e0ff */
[----:B------:R-:W-:Y:S02]  /*1160*/  SHF.L.U32 R11, R12, 0x1, RZ ;  /* 0x000000010c0b7819 */ /* 0x000fe400000006ff */
[----:B------:R-:W-:-:S05]  /*1170*/  IADD3.X R17, PT, PT, R17, UR14, RZ, P1, !PT ;  /* 0x0000000e11117c10 */ /* 0x000fca0008ffe4ff */
[----:B------:R-:W2:Y:S01]  /*1180*/  LDG.E R16, desc[UR12][R16.64] ;  /* 0x0000000c10107981 */ /* 0x000ea2000c1e1900 */
[----:B0-----:R-:W-:-:S05]  /*1190*/  IMAD.WIDE.U32 R2, R11, 0x4, R2 ;  /* 0x000000040b027825 */ /* 0x001fca00078e0002 */
        /* <DEDUP_REMOVED lines=20> */
.L_x_30:
[----:B------:R-:W-:Y:S05]  /*12e0*/  BSYNC.RECONVERGENT B5 ;  /* 0x0000000000057941 */ /* 0x000fea0003800200 */
.L_x_29:
[----:B------:R-:W-:Y:S01]  /*12f0*/  FMUL R0, R0, UR5 ;  /* 0x0000000500007c20 */ /* 0x000fe20008400000 */
[----:B------:R-:W0:Y:S01]  /*1300*/  LDC.64 R2, c[0x0][0x398] ;  /* 0x0000e600ff027b82 */ /* 0x000e220000000a00 */
[----:B------:R-:W1:Y:S01]  /*1310*/  LDCU UR15, c[0x0][0x3bc] ;  /* 0x00007780ff0f77ac */ /* 0x000e620008000800 */
[----:B------:R-:W-:Y:S01]  /*1320*/  IADD3 R12, PT, PT, R9, R12, RZ ;  /* 0x0000000c090c7210 */ /* 0x000fe20007ffe0ff */
[----:B------:R-:W-:Y:S02]  /*1330*/  IMAD.MOV.U32 R13, RZ, RZ, 0x3f800000 ;  /* 0x3f800000ff0d7424 */ /* 0x000fe400078e00ff */
[----:B------:R-:W2:Y:S02]  /*1340*/  F2I.U32.TRUNC.NTZ R0, R0 ;  /* 0x0000000000007305 */ /* 0x000ea4000020f000 */
[----:B--2---:R-:W-:-:S05]  /*1350*/  VIMNMX.U32 R11, PT, PT, R0, UR6, PT ;  /* 0x00000006000b7c48 */ /* 0x004fca000bfe0000 */
[----:B-1----:R-:W-:-:S04]  /*1360*/  IMAD R11, R12, UR15, R11 ;  /* 0x0000000f0c0b7c24 */ /* 0x002fc8000f8e020b */
[----:B0-----:R-:W-:-:S05]  /*1370*/  IMAD.WIDE.U32 R2, R11, 0x4, R2 ;  /* 0x000000040b027825 */ /* 0x001fca00078e0002 */
[----:B------:R0:W-:Y:S02]  /*1380*/  REDG.E.ADD.F32.FTZ.RN.STRONG.GPU desc[UR12][R2.64], R13 ;  /* 0x0000000d020079a6 */ /* 0x0001e4000c12f30c */
.L_x_28:
[----:B------:R-:W-:Y:S05]  /*1390*/  BSYNC.RECONVERGENT B0 ;  /* 0x0000000000007941 */ /* 0x000fea0003800200 */
.L_x_27:
[----:B------:R-:W-:-:S07]  /*13a0*/  IADD3 R10, PT, PT, R10, 0x2, RZ ;  /* 0x000000020a0a7810 */ /* 0x000fce0007ffe0ff */
.L_x_22:
[----:B------:R-:W1:Y:S02]  /*13b0*/  LDCU UR15, c[0x0][0x3b8] ;  /* 0x00007700ff0f77ac */ /* 0x000e640008000800 */
[----:B-1----:R-:W-:-:S09]  /*13c0*/  ULOP3.LUT UP0, URZ, UR15, 0x1, URZ, 0xc0, !UPT ;  /* 0x000000010fff7892 */ /* 0x002fd2000f80c0ff */
[----:B------:R-:W-:Y:S05]  /*13d0*/  BRA.U !UP0, `(.L_x_2) ;  /* 0x0000000108a87547 */ /* 0x000fea000b800000 */
[----:B0-----:R-:W0:Y:S01]  /*13e0*/  LDC.64 R2, c[0x0][0x390] ;  /* 0x0000e400ff027b82 */ /* 0x001e220000000a00 */
[----:B------:R-:W1:Y:S01]  /*13f0*/  LDCU.64 UR18, c[0x0][0x380] ;  /* 0x00007000ff1277ac */ /* 0x000e620008000a00 */
[----:B------:R-:W-:Y:S01]  /*1400*/  MOV R13, R5 ;  /* 0x00000005000d7202 */ /* 0x000fe20000000f00 */
[----:B------:R-:W-:Y:S02]  /*1410*/  IMAD.MOV.U32 R12, RZ, RZ, R14 ;  /* 0x000000ffff0c7224 */ /* 0x000fe400078e000e */
[C---:B------:R-:W-:Y:S02]  /*1420*/  IMAD R17, R10.reuse, UR4, RZ ;  /* 0x000000040a117c24 */ /* 0x040fe4000f8e02ff */
[----:B------:R-:W-:-:S04]  /*1430*/  IMAD.WIDE.U32 R12, R10, UR16, R12 ;  /* 0x000000100a0c7c25 */ /* 0x000fc8000f8e000c */
[----:B------:R-:W-:Y:S01]  /*1440*/  IMAD.SHL.U32 R11, R10, 0x2, RZ ;  /* 0x000000020a0b7824 */ /* 0x000fe200078e00ff */
[----:B------:R-:W-:Y:S02]  /*1450*/  IADD3 R13, PT, PT, R13, R17, RZ ;  /* 0x000000110d0d7210 */ /* 0x000fe40007ffe0ff */
[----:B-1----:R-:W-:-:S04]  /*1460*/  LEA R16, P1, R12, UR18, 0x2 ;  /* 0x000000120c107c11 */ /* 0x002fc8000f8210ff */
[----:B------:R-:W-:Y:S01]  /*1470*/  LEA.HI.X R17, R12, UR19, R13, 0x2, P1 ;  /* 0x000000130c117c11 */ /* 0x000fe200088f140d */
[----:B0-----:R-:W-:-:S05]  /*1480*/  IMAD.WIDE.U32 R2, R11, 0x4, R2 ;  /* 0x000000040b027825 */ /* 0x001fca00078e0002 */
[----:B------:R-:W2:Y:S04]  /*1490*/  LDG.E R11, desc[UR12][R2.64+0x4] ;  /* 0x0000040c020b7981 */ /* 0x000ea8000c1e1900 */
[----:B------:R-:W2:Y:S04]  /*14a0*/  LDG.E R17, desc[UR12][R16.64] ;  /* 0x0000000c10117981 */ /* 0x000ea8000c1e1900 */
[----:B------:R-:W3:Y:S01]  /*14b0*/  LDG.E R12, desc[UR12][R2.64] ;  /* 0x0000000c020c7981 */ /* 0x000ee2000c1e1900 */
        /* <DEDUP_REMOVED lines=17> */
.L_x_32:
[----:B------:R-:W-:Y:S05]  /*15d0*/  BSYNC.RECONVERGENT B0 ;  /* 0x0000000000007941 */ /* 0x000fea0003800200 */
.L_x_31:
        /* <DEDUP_REMOVED lines=10> */
.L_x_2:
[----:B------:R-:W-:Y:S05]  /*1680*/  BSYNC B1 ;  /* 0x0000000000017941 */ /* 0x000fea0003800000 */
.L_x_1:
[----:B------:R-:W2:Y:S01]  /*1690*/  LDCU UR15, c[0x0][0x3c0] ;  /* 0x00007800ff0f77ac */ /* 0x000ea20008000800 */
[----:B------:R-:W-:-:S04]  /*16a0*/  IADD3 R8, PT, PT, R8, 0x1, RZ ;  /* 0x0000000108087810 */ /* 0x000fc80007ffe0ff */
[----:B--2---:R-:W-:-:S13]  /*16b0*/  ISETP.NE.AND P1, PT, R8, UR15, PT ;  /* 0x0000000f08007c0c */ /* 0x004fda000bf25270 */
[----:B------:R-:W-:Y:S05]  /*16c0*/  @P1 BRA `(.L_x_33) ;  /* 0xffffffec00181947 */ /* 0x000fea000383ffff */
[----:B------:R-:W-:Y:S05]  /*16d0*/  BSYNC B2 ;  /* 0x0000000000027941 */ /* 0x000fea0003800000 */
.L_x_0:
[----:B------:R-:W-:Y:S05]  /*16e0*/  EXIT ;  /* 0x000000000000794d */ /* 0x000fea0003800000 */
        .weak           $__internal_0_$__cuda_sm3x_div_rn_noftz_f32_slowpath
        .type           $__internal_0_$__cuda_sm3x_div_rn_noftz_f32_slowpath,@function
        .size           $__internal_0_$__cuda_sm3x_div_rn_noftz_f32_slowpath,(.L_x_95 - $__internal_0_$__cuda_sm3x_div_rn_noftz_f32_slowpath)
$__internal_0_$__cuda_sm3x_div_rn_noftz_f32_slowpath:
[----:B------:R-:W-:Y:S01]  /*16f0*/  SHF.R.U32.HI R23, RZ, 0x17, R0 ;  /* 0x00000017ff177819 */ /* 0x000fe20000011600 */
[----:B------:R-:W-:Y:S01]  /*1700*/  BSSY.RECONVERGENT B3, `(.L_x_34) ;  /* 0x0000062000037945 */ /* 0x000fe20003800200 */
[----:B------:R-:W-:Y:S02]  /*1710*/  SHF.R.U32.HI R25, RZ, 0x17, R3 ;  /* 0x00000017ff197819 */ /* 0x000fe40000011603 */
[----:B------:R-:W-:Y:S02]  /*1720*/  LOP3.LUT R23, R23, 0xff, RZ, 0xc0, !PT ;  /* 0x000000ff17177812 */ /* 0x000fe400078ec0ff */
[----:B------:R-:W-:-:S03]  /*1730*/  LOP3.LUT R25, R25, 0xff, RZ, 0xc0, !PT ;  /* 0x000000ff19197812 */ /* 0x000fc600078ec0ff */
[----:B------:R-:W-:Y:S01]  /*1740*/  VIADD R26, R23, 0xffffffff ;  /* 0xffffffff171a7836 */ /* 0x000fe20000000000 */
[----:B------:R-:W-:-:S04]  /*1750*/  IADD3 R27, PT, PT, R25, -0x1, RZ ;  /* 0xffffffff191b7810 */ /* 0x000fc80007ffe0ff */
[----:B------:R-:W-:-:S04]  /*1760*/  ISETP.GT.U32.AND P1, PT, R26, 0xfd, PT ;  /* 0x000000fd1a00780c */ /* 0x000fc80003f24070 */
[----:B------:R-:W-:-:S13]  /*1770*/  ISETP.GT.U32.OR P1, PT, R27, 0xfd, P1 ;  /* 0x000000fd1b00780c */ /* 0x000fda0000f24470 */
[----:B------:R-:W-:Y:S01]  /*1780*/  @!P1 IMAD.MOV.U32 R24, RZ, RZ, RZ ;  /* 0x000000ffff189224 */ /* 0x000fe200078e00ff */
[----:B------:R-:W-:Y:S06]  /*1790*/  @!P1 BRA `(.L_x_35) ;  /* 0x00000000005c9947 */ /* 0x000fec0003800000 */
[----:B------:R-:W-:Y:S02]  /*17a0*/  FSETP.GTU.FTZ.AND P1, PT, |R3|, +INF , PT ;  /* 0x7f8000000300780b */ /* 0x000fe40003f3c200 */
[----:B------:R-:W-:-:S04]  /*17b0*/  FSETP.GTU.FTZ.AND P2, PT, |R0|, +INF , PT ;  /* 0x7f8000000000780b */ /* 0x000fc80003f5c200 */
[----:B------:R-:W-:-:S13]  /*17c0*/  PLOP3.LUT P1, PT, P1, P2, PT, 0xf8, 0x8f ;  /* 0x00000000008f781c */ /* 0x000fda0000f25f70 */
[----:B------:R-:W-:Y:S05]  /*17d0*/  @P1 BRA `(.L_x_36) ;  /* 0x00000004004c1947 */ /* 0x000fea0003800000 */
[----:B------:R-:W-:-:S13]  /*17e0*/  LOP3.LUT P1, RZ, R0, 0x7fffffff, R3, 0xc8, !PT ;  /* 0x7fffffff00ff7812 */ /* 0x000fda000782c803 */
[----:B------:R-:W-:Y:S05]  /*17f0*/  @!P1 BRA `(.L_x_37) ;  /* 0x00000004003c9947 */ /* 0x000fea0003800000 */
[C---:B------:R-:W-:Y:S02]  /*1800*/  FSETP.NEU.FTZ.AND P4, PT, |R3|.reuse, +INF , PT ;  /* 0x7f8000000300780b */ /* 0x040fe40003f9d200 */
[----:B------:R-:W-:Y:S02]  /*1810*/  FSETP.NEU.FTZ.AND P2, PT, |R0|, +INF , PT ;  /* 0x7f8000000000780b */ /* 0x000fe40003f5d200 */
[----:B------:R-:W-:-:S11]  /*1820*/  FSETP.NEU.FTZ.AND P1, PT, |R3|, +INF , PT ;  /* 0x7f8000000300780b */ /* 0x000fd60003f3d200 */
[----:B------:R-:W-:Y:S05]  /*1830*/  @!P2 BRA !P4, `(.L_x_37) ;  /* 0x00000004002ca947 */ /* 0x000fea0006000000 */
[----:B------:R-:W-:-:S04]  /*1840*/  LOP3.LUT P4, RZ, R3, 0x7fffffff, RZ, 0xc0, !PT ;  /* 0x7fffffff03ff7812 */ /* 0x000fc8000788c0ff */
[----:B------:R-:W-:-:S13]  /*1850*/  PLOP3.LUT P2, PT, P2, P4, PT, 0x2f, 0xf2 ;  /* 0x0000000000f2781c */ /* 0x000fda0001748577 */
[----:B------:R-:W-:Y:S05]  /*1860*/  @P2 BRA `(.L_x_38) ;  /* 0x0000000400182947 */ /* 0x000fea0003800000 */
[----:B------:R-:W-:-:S04]  /*1870*/  LOP3.LUT P2, RZ, R0, 0x7fffffff, RZ, 0xc0, !PT ;  /* 0x7fffffff00ff7812 */ /* 0x000fc8000784c0ff */
[----:B------:R-:W-:-:S13]  /*1880*/  PLOP3.LUT P1, PT, P1, P2, PT, 0x2f, 0xf2 ;  /* 0x0000000000f2781c */ /* 0x000fda0000f24577 */
[----:B------:R-:W-:Y:S05]  /*1890*/  @P1 BRA `(.L_x_39) ;  /* 0x0000000400001947 */ /* 0x000fea0003800000 */
[----:B------:R-:W-:Y:S02]  /*18a0*/  ISETP.GE.AND P1, PT, R27, RZ, PT ;  /* 0x000000ff1b00720c */ /* 0x000fe40003f26270 */
[----:B------:R-:W-:-:S11]  /*18b0*/  ISETP.GE.AND P2, PT, R26, RZ, PT ;  /* 0x000000ff1a00720c */ /* 0x000fd60003f46270 */
[----:B------:R-:W-:Y:S01]  /*18c0*/  @P1 MOV R24, RZ ;  /* 0x000000ff00181202 */ /* 0x000fe20000000f00 */
[----:B------:R-:W-:Y:S02]  /*18d0*/  @!P1 IMAD.MOV.U32 R24, RZ, RZ, -0x40 ;  /* 0xffffffc0ff189424 */ /* 0x000fe400078e00ff */
[----:B------:R-:W-:Y:S01]  /*18e0*/  @!P1 FFMA R3, R3, 1.84467440737095516160e+19, RZ ;  /* 0x5f80000003039823 */ /* 0x000fe200000000ff */
[----:B------:R-:W-:Y:S02]  /*18f0*/  @!P2 FFMA R0, R0, 1.84467440737095516160e+19, RZ ;  /* 0x5f8000000000a823 */ /* 0x000fe400000000ff */
[----:B------:R-:W-:-:S07]  /*1900*/  @!P2 IADD3 R24, PT, PT, R24, 0x40, RZ ;  /* 0x000000401818a810 */ /* 0x000fce0007ffe0ff */
.L_x_35:
[----:B------:R-:W-:Y:S01]  /*1910*/  LEA R29, R23, 0xc0800000, 0x17 ;  /* 0xc0800000171d7811 */ /* 0x000fe200078eb8ff */
[----:B------:R-:W-:Y:S01]  /*1920*/  BSSY.RECONVERGENT B4, `(.L_x_40) ;  /* 0x0000036000047945 */ /* 0x000fe20003800200 */
[----:B------:R-:W-:-:S03]  /*1930*/  IADD3 R26, PT, PT, R25, -0x7f, RZ ;  /* 0xffffff81191a7810 */ /* 0x000fc60007ffe0ff */
[----:B------:R-:W-:Y:S02]  /*1940*/  IMAD.IADD R29, R0, 0x1, -R29 ;  /* 0x00000001001d7824 */ /* 0x000fe400078e0a1d */
[----:B------:R-:W-:Y:S02]  /*1950*/  IMAD R3, R26, -0x800000, R3 ;  /* 0xff8000001a037824 */ /* 0x000fe400078e0203 */
[----:B------:R-:W0:Y:S01]  /*1960*/  MUFU.RCP R27, R29 ;  /* 0x0000001d001b7308 */ /* 0x000e220000001000 */
[----:B------:R-:W-:-:S04]  /*1970*/  FADD.FTZ R0, -R29, -RZ ;  /* 0x800000ff1d007221 */ /* 0x000fc80000010100 */
[----:B0-----:R-:W-:-:S04]  /*1980*/  FFMA R28, R27, R0, 1 ;  /* 0x3f8000001b1c7423 */ /* 0x001fc80000000000 */
[----:B------:R-:W-:Y:S01]  /*1990*/  FFMA R25, R27, R28, R27 ;  /* 0x0000001c1b197223 */ /* 0x000fe2000000001b */
[----:B------:R-:W-:-:S03]  /*19a0*/  IADD3 R27, PT, PT, R26, 0x7f, -R23 ;  /* 0x0000007f1a1b7810 */ /* 0x000fc60007ffe817 */
[----:B------:R-:W-:Y:S02]  /*19b0*/  FFMA R28, R3, R25, RZ ;  /* 0x00000019031c7223 */ /* 0x000fe400000000ff */
[----:B------:R-:W-:Y:S02]  /*19c0*/  IMAD.IADD R27, R27, 0x1, R24 ;  /* 0x000000011b1b7824 */ /* 0x000fe400078e0218 */
[----:B------:R-:W-:-:S04]  /*19d0*/  FFMA R26, R0, R28, R3 ;  /* 0x0000001c001a7223 */ /* 0x000fc80000000003 */
[----:B------:R-:W-:-:S04]  /*19e0*/  FFMA R26, R25, R26, R28 ;  /* 0x0000001a191a7223 */ /* 0x000fc8000000001c */
[----:B------:R-:W-:-:S04]  /*19f0*/  FFMA R3, R0, R26, R3 ;  /* 0x0000001a00037223 */ /* 0x000fc80000000003 */
[----:B------:R-:W-:-:S05]  /*1a00*/  FFMA R0, R25, R3, R26 ;  /* 0x0000000319007223 */ /* 0x000fca000000001a */
[----:B------:R-:W-:-:S04]  /*1a10*/  SHF.R.U32.HI R24, RZ, 0x17, R0 ;  /* 0x00000017ff187819 */ /* 0x000fc80000011600 */
[----:B------:R-:W-:-:S04]  /*1a20*/  LOP3.LUT R24, R24, 0xff, RZ, 0xc0, !PT ;  /* 0x000000ff18187812 */ /* 0x000fc800078ec0ff */
[----:B------:R-:W-:-:S05]  /*1a30*/  IADD3 R23, PT, PT, R24, R27, RZ ;  /* 0x0000001b18177210 */ /* 0x000fca0007ffe0ff */
[----:B------:R-:W-:-:S05]  /*1a40*/  VIADD R24, R23, 0xffffffff ;  /* 0xffffffff17187836 */ /* 0x000fca0000000000 */
[----:B------:R-:W-:-:S13]  /*1a50*/  ISETP.GE.U32.AND P1, PT, R24, 0xfe, PT ;  /* 0x000000fe1800780c */ /* 0x000fda0003f26070 */
[----:B------:R-:W-:Y:S05]  /*1a60*/  @!P1 BRA `(.L_x_41) ;  /* 0x0000000000809947 */ /* 0x000fea0003800000 */
[----:B------:R-:W-:-:S13]  /*1a70*/  ISETP.GT.AND P1, PT, R23, 0xfe, PT ;  /* 0x000000fe1700780c */ /* 0x000fda0003f24270 */
[----:B------:R-:W-:Y:S05]  /*1a80*/  @P1 BRA `(.L_x_42) ;  /* 0x00000000006c1947 */ /* 0x000fea0003800000 */
[----:B------:R-:W-:-:S13]  /*1a90*/  ISETP.GE.AND P1, PT, R23, 0x1, PT ;  /* 0x000000011700780c */ /* 0x000fda0003f26270 */
[----:B------:R-:W-:Y:S05]  /*1aa0*/  @P1 BRA `(.L_x_43) ;  /* 0x0000000000741947 */ /* 0x000fea0003800000 */
[----:B------:R-:W-:Y:S02]  /*1ab0*/  ISETP.GE.AND P1, PT, R23, -0x18, PT ;  /* 0xffffffe81700780c */ /* 0x000fe40003f26270 */
[----:B------:R-:W-:-:S11]  /*1ac0*/  LOP3.LUT R0, R0, 0x80000000, RZ, 0xc0, !PT ;  /* 0x8000000000007812 */ /* 0x000fd600078ec0ff */
[----:B------:R-:W-:Y:S05]  /*1ad0*/  @!P1 BRA `(.L_x_43) ;  /* 0x0000000000689947 */ /* 0x000fea0003800000 */
[CCC-:B------:R-:W-:Y:S01]  /*1ae0*/  FFMA.RZ R24, R25.reuse, R3.reuse, R26.reuse ;  /* 0x0000000319187223 */ /* 0x1c0fe2000000c01a */
[CCC-:B------:R-:W-:Y:S01]  /*1af0*/  FFMA.RP R27, R25.reuse, R3.reuse, R26.reuse ;  /* 0x00000003191b7223 */ /* 0x1c0fe2000000801a */
[----:B------:R-:W-:Y:S01]  /*1b00*/  FFMA.RM R26, R25, R3, R26 ;  /* 0x00000003191a7223 */ /* 0x000fe2000000401a */
[C---:B------:R-:W-:Y:S02]  /*1b10*/  IADD3 R3, PT, PT, R23.reuse, 0x20, RZ ;  /* 0x0000002017037810 */ /* 0x040fe40007ffe0ff */
[----:B------:R-:W-:Y:S02]  /*1b20*/  LOP3.LUT R24, R24, 0x7fffff, RZ, 0xc0, !PT ;  /* 0x007fffff18187812 */ /* 0x000fe400078ec0ff */
[C---:B------:R-:W-:Y:S02]  /*1b30*/  ISETP.NE.AND P4, PT, R23.reuse, RZ, PT ;  /* 0x000000ff1700720c */ /* 0x040fe40003f85270 */
[----:B------:R-:W-:Y:S02]  /*1b40*/  LOP3.LUT R24, R24, 0x800000, RZ, 0xfc, !PT ;  /* 0x0080000018187812 */ /* 0x000fe400078efcff */
[----:B------:R-:W-:Y:S01]  /*1b50*/  ISETP.NE.AND P2, PT, R23, RZ, PT ;  /* 0x000000ff1700720c */ /* 0x000fe20003f45270 */
[----:B------:R-:W-:Y:S01]  /*1b60*/  IMAD.MOV R23, RZ, RZ, -R23 ;  /* 0x000000ffff177224 */ /* 0x000fe200078e0a17 */
[----:B------:R-:W-:-:S02]  /*1b70*/  SHF.L.U32 R3, R24, R3, RZ ;  /* 0x0000000318037219 */ /* 0x000fc400000006ff */
[----:B------:R-:W-:Y:S02]  /*1b80*/  FSETP.NEU.FTZ.AND P1, PT, R27, R26, PT ;  /* 0x0000001a1b00720b */ /* 0x000fe40003f3d000 */
[----:B------:R-:W-:Y:S02]  /*1b90*/  SEL R23, R23, RZ, P4 ;  /* 0x000000ff17177207 */ /* 0x000fe40002000000 */
[----:B------:R-:W-:Y:S02]  /*1ba0*/  ISETP.NE.AND P2, PT, R3, RZ, P2 ;  /* 0x000000ff0300720c */ /* 0x000fe40001745270 */
[----:B------:R-:W-:Y:S02]  /*1bb0*/  SHF.R.U32.HI R23, RZ, R23, R24 ;  /* 0x00000017ff177219 */ /* 0x000fe40000011618 */
[----:B------:R-:W-:Y:S02]  /*1bc0*/  PLOP3.LUT P1, PT, P1, P2, PT, 0xf8, 0x8f ;  /* 0x00000000008f781c */ /* 0x000fe40000f25f70 */
[----:B------:R-:W-:-:S02]  /*1bd0*/  SHF.R.U32.HI R3, RZ, 0x1, R23 ;  /* 0x00000001ff037819 */ /* 0x000fc40000011617 */
[----:B------:R-:W-:-:S04]  /*1be0*/  SEL R24, RZ, 0x1, !P1 ;  /* 0x00000001ff187807 */ /* 0x000fc80004800000 */
[----:B------:R-:W-:-:S04]  /*1bf0*/  LOP3.LUT R24, R24, 0x1, R3, 0xf8, !PT ;  /* 0x0000000118187812 */ /* 0x000fc800078ef803 */
[----:B------:R-:W-:-:S04]  /*1c00*/  LOP3.LUT R24, R24, R23, RZ, 0xc0, !PT ;  /* 0x0000001718187212 */ /* 0x000fc800078ec0ff */
[----:B------:R-:W-:-:S04]  /*1c10*/  IADD3 R3, PT, PT, R3, R24, RZ ;  /* 0x0000001803037210 */ /* 0x000fc80007ffe0ff */
[----:B------:R-:W-:Y:S01]  /*1c20*/  LOP3.LUT R0, R3, R0, RZ, 0xfc, !PT ;  /* 0x0000000003007212 */ /* 0x000fe200078efcff */
[----:B------:R-:W-:Y:S06]  /*1c30*/  BRA `(.L_x_43) ;  /* 0x0000000000107947 */ /* 0x000fec0003800000 */
.L_x_42:
[----:B------:R-:W-:-:S04]  /*1c40*/  LOP3.LUT R0, R0, 0x80000000, RZ, 0xc0, !PT ;  /* 0x8000000000007812 */ /* 0x000fc800078ec0ff */
[----:B------:R-:W-:Y:S01]  /*1c50*/  LOP3.LUT R0, R0, 0x7f800000, RZ, 0xfc, !PT ;  /* 0x7f80000000007812 */ /* 0x000fe200078efcff */
[----:B------:R-:W-:Y:S06]  /*1c60*/  BRA `(.L_x_43) ;  /* 0x0000000000047947 */ /* 0x000fec0003800000 */
.L_x_41:
[----:B------:R-:W-:-:S07]  /*1c70*/  IMAD R0, R27, 0x800000, R0 ;  /* 0x008000001b007824 */ /* 0x000fce00078e0200 */
.L_x_43:
[----:B------:R-:W-:Y:S05]  /*1c80*/  BSYNC.RECONVERGENT B4 ;  /* 0x0000000000047941 */ /* 0x000fea0003800200 */
.L_x_40:
[----:B------:R-:W-:Y:S05]  /*1c90*/  BRA `(.L_x_44) ;  /* 0x0000000000207947 */ /* 0x000fea0003800000 */
.L_x_39:
[----:B------:R-:W-:-:S04]  /*1ca0*/  LOP3.LUT R0, R0, 0x80000000, R3, 0x48, !PT ;  /* 0x8000000000007812 */ /* 0x000fc800078e4803 */
[----:B------:R-:W-:Y:S01]  /*1cb0*/  LOP3.LUT R0, R0, 0x7f800000, RZ, 0xfc, !PT ;  /* 0x7f80000000007812 */ /* 0x000fe200078efcff */
[----:B------:R-:W-:Y:S06]  /*1cc0*/  BRA `(.L_x_44) ;  /* 0x0000000000147947 */ /* 0x000fec0003800000 */
.L_x_38:
[----:B------:R-:W-:Y:S01]  /*1cd0*/  LOP3.LUT R0, R0, 0x80000000, R3, 0x48, !PT ;  /* 0x8000000000007812 */ /* 0x000fe200078e4803 */
[----:B------:R-:W-:Y:S06]  /*1ce0*/  BRA `(.L_x_44) ;  /* 0x00000000000c7947 */ /* 0x000fec0003800000 */
.L_x_37:
[----:B------:R-:W0:Y:S01]  /*1cf0*/  MUFU.RSQ R0, -QNAN ;  /* 0xffc0000000007908 */ /* 0x000e220000001400 */
[----:B------:R-:W-:Y:S05]  /*1d00*/  BRA `(.L_x_44) ;  /* 0x0000000000047947 */ /* 0x000fea0003800000 */
.L_x_36:
[----:B------:R-:W-:-:S07]  /*1d10*/  FADD.FTZ R0, R3, R0 ;  /* 0x0000000003007221 */ /* 0x000fce0000010000 */
.L_x_44:
[----:B------:R-:W-:Y:S05]  /*1d20*/  BSYNC.RECONVERGENT B3 ;  /* 0x0000000000037941 */ /* 0x000fea0003800200 */
.L_x_34:
[----:B------:R-:W-:-:S04]  /*1d30*/  HFMA2 R3, -RZ, RZ, 0, 0 ;  /* 0x00000000ff037431 */ /* 0x000fc800000001ff */
[----:B0-----:R-:W-:Y:S05]  /*1d40*/  RET.REL.NODEC R2 `(computeCurrentHistograms) ;  /* 0xffffffe002ac7950 */ /* 0x001fea0003c3ffff */
.L_x_45:
[----:B------:R-:W-:-:S00]  /*1d50*/  BRA `(.L_x_45) ;  /* 0xfffffffc00fc7947 */ /* 0x000fc0000383ffff */
[----:B------:R-:W-:-:S00]  /*1d60*/  NOP ;  /* 0x0000000000007918 */ /* 0x000fc00000000000 */
        /* <DEDUP_REMOVED lines=9> */
.L_x_95:


//--------------------- .text.computeTimeSeriesSumsAndCounts --------------------------
	.section	.text.computeTimeSeriesSumsAndCounts,"ax",@progbits
	.align	128
        .global         computeTimeSeriesSumsAndCounts
        .type           computeTimeSeriesSumsAndCounts,@function
        .size           computeTimeSeriesSumsAndCounts,(.L_x_96 - computeTimeSeriesSumsAndCounts)
        .other          computeTimeSeriesSumsAndCounts,@"STO_CUDA_ENTRY STV_DEFAULT"
computeTimeSeriesSumsAndCounts:
.text.computeTimeSeriesSumsAndCounts:
[----:B------:R-:W-:Y:S01]  /*0000*/  LDC R1, c[0x0][0x37c] ;  /* 0x0000df00ff017b82 */ /* 0x000fe20000000800 */
[----:B------:R-:W0:Y:S07]  /*0010*/  S2R R3, SR_TID.X ;  /* 0x0000000000037919 */ /* 0x000e2e0000002100 */
[----:B------:R-:W0:Y:S01]  /*0020*/  S2UR UR4, SR_CTAID.X ;  /* 0x00000000000479c3 */ /* 0x000e220000002500 */
[----:B------:R-:W1:Y:S07]  /*0030*/  LDCU.64 UR6, c[0x0][0x3a0] ;  /* 0x00007400ff0677ac */ /* 0x000e6e0008000a00 */
[----:B------:R-:W0:Y:S02]  /*0040*/  LDC R2, c[0x0][0x360] ;  /* 0x0000d800ff027b82 */ /* 0x000e240000000800 */
[----:B0-----:R-:W-:-:S05]  /*0050*/  IMAD R2, R2, UR4, R3 ;  /* 0x0000000402027c24 */ /* 0x001fca000f8e0203 */
[----:B-1----:R-:W-:-:S04]  /*0060*/  ISETP.GE.U32.AND P0, PT, R2, UR6, PT ;  /* 0x0000000602007c0c */ /* 0x002fc8000bf06070 */
[----:B------:R-:W-:-:S13]  /*0070*/  ISETP.GE.U32.AND.EX P0, PT, RZ, UR7, PT, P0 ;  /* 0x00000007ff007c0c */ /* 0x000fda000bf06100 */
[----:B------:R-:W-:Y:S05]  /*0080*/  @P0 EXIT ;  /* 0x000000000000094d */ /* 0x000fea0003800000 */
[----:B------:R-:W0:Y:S01]  /*0090*/  LDCU UR4, c[0x0][0x3ac] ;  /* 0x00007580ff0477ac */ /* 0x000e220008000800 */
[----:B------:R-:W1:Y:S01]  /*00a0*/  LDCU.64 UR6, c[0x0][0x358] ;  /* 0x00006b00ff0677ac */ /* 0x000e620008000a00 */
[----:B0-----:R-:W-:-:S09]  /*00b0*/  UISETP.NE.U32.AND UP0, UPT, UR4, URZ, UPT ;  /* 0x000000ff0400728c */ /* 0x001fd2000bf05070 */
[----:B-1----:R-:W-:Y:S05]  /*00c0*/  BRA.U UP0, `(.L_x_46) ;  /* 0x00000001005c7547 */ /* 0x002fea000b800000 */
[----:B------:R-:W0:Y:S02]  /*00d0*/  LDCU UR4, c[0x0][0x3a8] ;  /* 0x00007500ff0477ac */ /* 0x000e240008000800 */
[----:B0-----:R-:W0:Y:S01]  /*00e0*/  I2F.U32.RP R0, UR4 ;  /* 0x0000000400007d06 */ /* 0x001e220008209000 */
[----:B------:R-:W-:-:S07]  /*00f0*/  ISETP.NE.U32.AND P2, PT, RZ, UR4, PT ;  /* 0x00000004ff007c0c */ /* 0x000fce000bf45070 */
[----:B0-----:R-:W0:Y:S02]  /*0100*/  MUFU.RCP R0, R0 ;  /* 0x0000000000007308 */ /* 0x001e240000001000 */
[----:B0-----:R-:W-:-:S06]  /*0110*/  VIADD R4, R0, 0xffffffe ;  /* 0x0ffffffe00047836 */ /* 0x001fcc0000000000 */
[----:B------:R0:W1:Y:S02]  /*0120*/  F2I.FTZ.U32.TRUNC.NTZ R5, R4 ;  /* 0x0000000400057305 */ /* 0x000064000021f000 */
[----:B0-----:R-:W-:Y:S02]  /*0130*/  IMAD.MOV.U32 R4, RZ, RZ, RZ ;  /* 0x000000ffff047224 */ /* 0x001fe400078e00ff */
[----:B-1----:R-:W-:-:S04]  /*0140*/  IMAD R3, R5, UR4, RZ ;  /* 0x0000000405037c24 */ /* 0x002fc8000f8e02ff */
[----:B------:R-:W-:-:S04]  /*0150*/  IMAD.MOV R3, RZ, RZ, -R3 ;  /* 0x000000ffff037224 */ /* 0x000fc800078e0a03 */
[----:B------:R-:W-:-:S06]  /*0160*/  IMAD.HI.U32 R5, R5, R3, R4 ;  /* 0x0000000305057227 */ /* 0x000fcc00078e0004 */
[----:B------:R-:W-:-:S04]  /*0170*/  IMAD.HI.U32 R5, R5, R2, RZ ;  /* 0x0000000205057227 */ /* 0x000fc800078e00ff */
[----:B------:R-:W-:-:S04]  /*0180*/  IMAD.MOV R3, RZ, RZ, -R5 ;  /* 0x000000ffff037224 */ /* 0x000fc800078e0a05 */
[----:B------:R-:W-:-:S05]  /*0190*/  IMAD R3, R3, UR4, R2 ;  /* 0x0000000403037c24 */ /* 0x000fca000f8e0202 */
[----:B------:R-:W-:-:S13]  /*01a0*/  ISETP.GE.U32.AND P0, PT, R3, UR4, PT ;  /* 0x0000000403007c0c */ /* 0x000fda000bf06070 */
[----:B------:R-:W-:Y:S02]  /*01b0*/  @P0 VIADD R3, R3, -UR4 ;  /* 0x8000000403030c36 */ /* 0x000fe40008000000 */
[----:B------:R-:W-:-:S03]  /*01c0*/  @P0 VIADD R5, R5, 0x1 ;  /* 0x0000000105050836 */ /* 0x000fc60000000000 */
[----:B------:R-:W-:-:S13]  /*01d0*/  ISETP.GE.U32.AND P1, PT, R3, UR4, PT ;  /* 0x0000000403007c0c */ /* 0x000fda000bf26070 */
[----:B------:R-:W-:Y:S01]  /*01e0*/  @P1 VIADD R5, R5, 0x1 ;  /* 0x0000000105051836 */ /* 0x000fe20000000000 */
[----:B------:R-:W-:-:S05]  /*01f0*/  @!P2 LOP3.LUT R5, RZ, UR4, RZ, 0x33, !PT ;  /* 0x00000004ff05ac12 */ /* 0x000fca000f8e33ff */
[--C-:B------:R-:W-:Y:S02]  /*0200*/  IMAD.MOV R7, RZ, RZ, -R5.reuse ;  /* 0x000000ffff077224 */ /* 0x100fe400078e0a05 */
[----:B------:R-:W-:Y:S02]  /*0210*/  IMAD.MOV.U32 R3, RZ, RZ, R5 ;  /* 0x000000ffff037224 */ /* 0x000fe400078e0005 */
[----:B------:R-:W-:Y:S01]  /*0220*/  IMAD R0, R7, UR4, R2 ;  /* 0x0000000407007c24 */ /* 0x000fe2000f8e0202 */
[----:B------:R-:W-:Y:S06]  /*0230*/  BRA `(.L_x_47) ;  /* 0x0000000000147947 */ /* 0x000fec0003800000 */
.L_x_46:
[----:B------:R-:W-:-:S07]  /*0240*/  MOV R0, 0x260 ;  /* 0x0000026000007802 */ /* 0x000fce0000000f00 */
[----:B------:R-:W-:Y:S05]  /*0250*/  CALL.REL.NOINC `($__internal_1_$__cuda_sm20_div_u64) ;  /* 0x0000001400f47944 */ /* 0x000fea0003c00000 */
[----:B------:R-:W0:Y:S01]  /*0260*/  LDCU UR4, c[0x0][0x3a8] ;  /* 0x00007500ff0477ac */ /* 0x000e220008000800 */
[----:B------:R-:W-:-:S04]  /*0270*/  IMAD.MOV R5, RZ, RZ, -R3 ;  /* 0x000000ffff057224 */ /* 0x000fc800078e0a03 */
[----:B0-----:R-:W-:-:S07]  /*0280*/  IMAD R0, R5, UR4, R2 ;  /* 0x0000000405007c24 */ /* 0x001fce000f8e0202 */
.L_x_47:
[----:B------:R-:W0:Y:S01]  /*0290*/  LDCU UR5, c[0x0][0x3b0] ;  /* 0x00007600ff0577ac */ /* 0x000e220008000800 */
[----:B------:R-:W1:Y:S01]  /*02a0*/  LDCU.64 UR8, c[0x0][0x388] ;  /* 0x00007100ff0877ac */ /* 0x000e620008000a00 */
[----:B0-----:R-:W-:Y:S02]  /*02b0*/  ISETP.NE.AND P0, PT, RZ, UR5, PT ;  /* 0x00000005ff007c0c */ /* 0x001fe4000bf05270 */
[----:B-1----:R-:W-:-:S04]  /*02c0*/  LEA R4, P1, R2, UR8, 0x2 ;  /* 0x0000000802047c11 */ /* 0x002fc8000f8210ff */
[----:B------:R-:W-:-:S07]  /*02d0*/  LEA.HI.X R5, R2, UR9, RZ, 0x2, P1 ;  /* 0x0000000902057c11 */ /* 0x000fce00088f14ff */
[----:B------:R-:W-:Y:S05]  /*02e0*/  @!P0 EXIT ;  /* 0x000000000000894d */ /* 0x000fea0003800000 */
[----:B------:R0:W2:Y:S01]  /*02f0*/  LDG.E R2, desc[UR6][R4.64] ;  /* 0x0000000604027981 */ /* 0x0000a2000c1e1900 */
[----:B------:R-:W1:Y:S01]  /*0300*/  LDCU UR8, c[0x0][0x3b4] ;  /* 0x00007680ff0877ac */ /* 0x000e620008000800 */
[----:B------:R-:W-:Y:S01]  /*0310*/  SHF.R.S32.HI R7, RZ, 0x1f, R3 ;  /* 0x0000001fff077819 */ /* 0x000fe20000011403 */
[----:B------:R-:W3:Y:S04]  /*0320*/  LDCU UR9, c[0x0][0x3ac] ;  /* 0x00007580ff0977ac */ /* 0x000ee80008000800 */
[----:B------:R-:W-:Y:S01]  /*0330*/  IMAD R8, R7, UR4, RZ ;  /* 0x0000000407087c24 */ /* 0x000fe2000f8e02ff */
[----:B------:R-:W4:Y:S01]  /*0340*/  LDCU.64 UR10, c[0x0][0x380] ;  /* 0x00007000ff0a77ac */ /* 0x000f220008000a00 */
[----:B------:R-:W-:Y:S01]  /*0350*/  IMAD.MOV.U32 R7, RZ, RZ, RZ ;  /* 0x000000ffff077224 */ /* 0x000fe200078e00ff */
[----:B------:R-:W-:-:S02]  /*0360*/  UISETP.GE.U32.AND UP0, UPT, UR5, 0x8, UPT ;  /* 0x000000080500788c */ /* 0x000fc4000bf06070 */
[----:B------:R-:W-:Y:S01]  /*0370*/  ULOP3.LUT UR12, UR5, 0x7, URZ, 0xc0, !UPT ;  /* 0x00000007050c7892 */ /* 0x000fe2000f8ec0ff */
[----:B-1----:R-:W-:-:S04]  /*0380*/  IMAD.U32 R6, RZ, RZ, UR8 ;  /* 0x00000008ff067e24 */ /* 0x002fc8000f8e00ff */
[----:B------:R-:W-:Y:S01]  /*0390*/  IMAD.WIDE.U32 R6, R3, UR4, R6 ;  /* 0x0000000403067c25 */ /* 0x000fe2000f8e0006 */
[----:B------:R-:W-:-:S03]  /*03a0*/  UMOV UR4, URZ ;  /* 0x000000ff00047c82 */ /* 0x000fc60008000000 */
[----:B---3--:R-:W-:Y:S01]  /*03b0*/  IMAD R8, R3, UR9, R8 ;  /* 0x0000000903087c24 */ /* 0x008fe2000f8e0208 */
[----:B------:R-:W-:Y:S02]  /*03c0*/  SHF.R.S32.HI R3, RZ, 0x1f, R0 ;  /* 0x0000001fff037819 */ /* 0x000fe40000011400 */
[----:B0-----:R-:W-:-:S04]  /*03d0*/  IADD3 R5, P0, PT, R0, R6, RZ ;  /* 0x0000000600057210 */ /* 0x001fc80007f1e0ff */
[----:B------:R-:W-:Y:S02]  /*03e0*/  IADD3.X R6, PT, PT, R3, R7, R8, P0, !PT ;  /* 0x0000000703067210 */ /* 0x000fe400007fe408 */
[----:B----4-:R-:W-:-:S04]  /*03f0*/  LEA R4, P0, R5, UR10, 0x2 ;  /* 0x0000000a05047c11 */ /* 0x010fc8000f8010ff */
[----:B------:R-:W-:Y:S02]  /*0400*/  LEA.HI.X R5, R5, UR11, R6, 0x2, P0 ;  /* 0x0000000b05057c11 */ /* 0x000fe400080f1406 */
[----:B--2---:R-:W-:Y:S01]  /*0410*/  LOP3.LUT R12, R2, 0x1, RZ, 0xc0, !PT ;  /* 0x00000001020c7812 */ /* 0x004fe200078ec0ff */
[----:B------:R-:W-:Y:S06]  /*0420*/  BRA.U !UP0, `(.L_x_48) ;  /* 0x0000000908c87547 */ /* 0x000fec000b800000 */
[----:B------:R-:W0:Y:S01]  /*0430*/  LDC.64 R6, c[0x0][0x3a8] ;  /* 0x0000ea00ff067b82 */ /* 0x000e220000000a00 */
[----:B------:R-:W-:Y:S01]  /*0440*/  ULOP3.LUT UR4, UR5, 0xfffffff8, URZ, 0xc0, !UPT ;  /* 0xfffffff805047892 */ /* 0x000fe2000f8ec0ff */
[----:B------:R-:W1:Y:S03]  /*0450*/  LDCU.128 UR8, c[0x0][0x390] ;  /* 0x00007200ff0877ac */ /* 0x000e660008000c00 */
[----:B------:R-:W-:Y:S01]  /*0460*/  UIADD3 UR13, UPT, UPT, -UR4, URZ, URZ ;  /* 0x000000ff040d7290 */ /* 0x000fe2000fffe1ff */
[----:B------:R-:W-:Y:S01]  /*0470*/  UMOV UR15, 0x10 ;  /* 0x00000010000f7882 */ /* 0x000fe20000000000 */
[----:B------:R-:W-:-:S10]  /*0480*/  UMOV UR5, URZ ;  /* 0x000000ff00057c82 */ /* 0x000fd40008000000 */
.L_x_65:
[----:B--2---:R-:W2:Y:S01]  /*0490*/  LDCU UR14, c[0x3][UR15+-0x10] ;  /* 0x00fffe000f0e77ac */ /* 0x004ea20008000800 */
[----:B------:R-:W-:Y:S01]  /*04a0*/  BSSY.RECONVERGENT B0, `(.L_x_49) ;  /* 0x0000014000007945 */ /* 0x000fe20003800200 */
[----:B------:R-:W-:-:S04]  /*04b0*/  UIADD3 UR13, UPT, UPT, UR13, 0x8, URZ ;  /* 0x000000080d0d7890 */ /* 0x000fc8000fffe0ff */
[----:B------:R-:W-:Y:S01]  /*04c0*/  UISETP.NE.AND UP0, UPT, UR13, URZ, UPT ;  /* 0x000000ff0d00728c */ /* 0x000fe2000bf05270 */
[----:B--2---:R-:W-:-:S04]  /*04d0*/  LOP3.LUT P0, RZ, R2, UR14, RZ, 0xc0, !PT ;  /* 0x0000000e02ff7c12 */ /* 0x004fc8000f80c0ff */
[----:B------:R-:W-:-:S13]  /*04e0*/  ISETP.EQ.OR P0, PT, R12, RZ, !P0 ;  /* 0x000000ff0c00720c */ /* 0x000fda0004702670 */
[----:B01-34-:R-:W-:Y:S05]  /*04f0*/  @P0 BRA `(.L_x_50) ;  /* 0x0000000000380947 */ /* 0x01bfea0003800000 */
[----:B------:R-:W2:Y:S01]  /*0500*/  LDG.E R13, desc[UR6][R4.64] ;  /* 0x00000006040d7981 */ /* 0x000ea2000c1e1900 */
[----:B------:R-:W-:Y:S02]  /*0510*/  IMAD.MOV.U32 R8, RZ, RZ, R0 ;  /* 0x000000ffff087224 */ /* 0x000fe400078e0000 */
[----:B------:R-:W-:Y:S02]  /*0520*/  IMAD.MOV.U32 R9, RZ, RZ, R3 ;  /* 0x000000ffff097224 */ /* 0x000fe400078e0003 */
[----:B------:R-:W-:Y:S02]  /*0530*/  IMAD.MOV.U32 R15, RZ, RZ, 0x3f800000 ;  /* 0x3f800000ff0f7424 */ /* 0x000fe400078e00ff */
[----:B0-----:R-:W-:-:S04]  /*0540*/  IMAD.WIDE.U32 R8, R6, UR5, R8 ;  /* 0x0000000506087c25 */ /* 0x001fc8000f8e0008 */
[----:B------:R-:W-:Y:S02]  /*0550*/  IMAD R11, R7, UR5, R9 ;  /* 0x00000005070b7c24 */ /* 0x000fe4000f8e0209 */
[----:B------:R-:W-:-:S03]  /*0560*/  IMAD.SHL.U32 R10, R8, 0x4, RZ ;  /* 0x00000004080a7824 */ /* 0x000fc600078e00ff */
[----:B------:R-:W-:Y:S02]  /*0570*/  SHF.L.U64.HI R11, R8, 0x2, R11 ;  /* 0x00000002080b7819 */ /* 0x000fe4000001020b */
[C---:B-1----:R-:W-:Y:S02]  /*0580*/  IADD3 R8, P0, PT, R10.reuse, UR8, RZ ;  /* 0x000000080a087c10 */ /* 0x042fe4000ff1e0ff */
[----:B------:R-:W-:Y:S02]  /*0590*/  IADD3 R10, P1, PT, R10, UR10, RZ ;  /* 0x0000000a0a0a7c10 */ /* 0x000fe4000ff3e0ff */
[C---:B------:R-:W-:Y:S02]  /*05a0*/  IADD3.X R9, PT, PT, R11.reuse, UR9, RZ, P0, !PT ;  /* 0x000000090b097c10 */ /* 0x040fe400087fe4ff */
[----:B------:R-:W-:-:S03]  /*05b0*/  IADD3.X R11, PT, PT, R11, UR11, RZ, P1, !PT ;  /* 0x0000000b0b0b7c10 */ /* 0x000fc60008ffe4ff */
[----:B--2---:R2:W-:Y:S04]  /*05c0*/  REDG.E.ADD.F32.FTZ.RN.STRONG.GPU desc[UR6][R8.64], R13 ;  /* 0x0000000d080079a6 */ /* 0x0045e8000c12f306 */
[----:B------:R2:W-:Y:S02]  /*05d0*/  REDG.E.ADD.F32.FTZ.RN.STRONG.GPU desc[UR6][R10.64], R15 ;  /* 0x0000000f0a0079a6 */ /* 0x0005e4000c12f306 */
.L_x_50:
[----:B-1----:R-:W-:Y:S05]  /*05e0*/  BSYNC.RECONVERGENT B0 ;  /* 0x0000000000007941 */ /* 0x002fea0003800200 */
.L_x_49:
[----:B------:R-:W1:Y:S01]  /*05f0*/  LDCU UR14, c[0x3][UR15+-0xc] ;  /* 0x00fffe800f0e77ac */ /* 0x000e620008000800 */
[----:B------:R-:W-:Y:S01]  /*0600*/  BSSY.RECONVERGENT B0, `(.L_x_51) ;  /* 0x0000013000007945 */ /* 0x000fe20003800200 */
[----:B-1----:R-:W-:-:S04]  /*0610*/  LOP3.LUT P0, RZ, R2, UR14, RZ, 0xc0, !PT ;  /* 0x0000000e02ff7c12 */ /* 0x002fc8000f80c0ff */
[----:B------:R-:W-:-:S13]  /*0620*/  ISETP.EQ.OR P0, PT, R12, RZ, !P0 ;  /* 0x000000ff0c00720c */ /* 0x000fda0004702670 */
[----:B------:R-:W-:Y:S05]  /*0630*/  @P0 BRA `(.L_x_52) ;  /* 0x00000000003c0947 */ /* 0x000fea0003800000 */
[----:B--2---:R-:W2:Y:S01]  /*0640*/  LDG.E R13, desc[UR6][R4.64] ;  /* 0x00000006040d7981 */ /* 0x004ea2000c1e1900 */
[----:B------:R-:W-:Y:S01]  /*0650*/  UIADD3 UR14, UPT, UPT, UR5, 0x1, URZ ;  /* 0x00000001050e7890 */ /* 0x000fe2000fffe0ff */
[----:B------:R-:W-:Y:S02]  /*0660*/  IMAD.MOV.U32 R8, RZ, RZ, R0 ;  /* 0x000000ffff087224 */ /* 0x000fe400078e0000 */
[----:B------:R-:W-:Y:S02]  /*0670*/  IMAD.MOV.U32 R9, RZ, RZ, R3 ;  /* 0x000000ffff097224 */ /* 0x000fe400078e0003 */
[----:B------:R-:W-:Y:S02]  /*0680*/  IMAD.MOV.U32 R15, RZ, RZ, 0x3f800000 ;  /* 0x3f800000ff0f7424 */ /* 0x000fe400078e00ff */
[----:B0-----:R-:W-:-:S04]  /*0690*/  IMAD.WIDE.U32 R8, R6, UR14, R8 ;  /* 0x0000000e06087c25 */ /* 0x001fc8000f8e0008 */
[----:B------:R-:W-:Y:S02]  /*06a0*/  IMAD R11, R7, UR14, R9 ;  /* 0x0000000e070b7c24 */ /* 0x000fe4000f8e0209 */
[----:B------:R-:W-:-:S03]  /*06b0*/  IMAD.SHL.U32 R10, R8, 0x4, RZ ;  /* 0x00000004080a7824 */ /* 0x000fc600078e00ff */
[----:B------:R-:W-:Y:S02]  /*06c0*/  SHF.L.U64.HI R11, R8, 0x2, R11 ;  /* 0x00000002080b7819 */ /* 0x000fe4000001020b */
[C---:B------:R-:W-:Y:S02]  /*06d0*/  IADD3 R8, P0, PT, R10.reuse, UR8, RZ ;  /* 0x000000080a087c10 */ /* 0x040fe4000ff1e0ff */
[----:B------:R-:W-:Y:S02]  /*06e0*/  IADD3 R10, P1, PT, R10, UR10, RZ ;  /* 0x0000000a0a0a7c10 */ /* 0x000fe4000ff3e0ff */
[C---:B------:R-:W-:Y:S02]  /*06f0*/  IADD3.X R9, PT, PT, R11.reuse, UR9, RZ, P0, !PT ;  /* 0x000000090b097c10 */ /* 0x040fe400087fe4ff */
[----:B------:R-:W-:-:S03]  /*0700*/  IADD3.X R11, PT, PT, R11, UR11, RZ, P1, !PT ;  /* 0x0000000b0b0b7c10 */ /* 0x000fc60008ffe4ff */
[----:B--2---:R1:W-:Y:S04]  /*0710*/  REDG.E.ADD.F32.FTZ.RN.STRONG.GPU desc[UR6][R8.64], R13 ;  /* 0x0000000d080079a6 */ /* 0x0043e8000c12f306 */
[----:B------:R1:W-:Y:S02]  /*0720*/  REDG.E.ADD.F32.FTZ.RN.STRONG.GPU desc[UR6][R10.64], R15 ;  /* 0x0000000f0a0079a6 */ /* 0x0003e4000c12f306 */
.L_x_52:
[----:B------:R-:W-:Y:S05]  /*0730*/  BSYNC.RECONVERGENT B0 ;  /* 0x0000000000007941 */ /* 0x000fea0003800200 */
.L_x_51:
[----:B------:R-:W3:Y:S01]  /*0740*/  LDCU UR14, c[0x3][UR15+-0x8] ;  /* 0x00ffff000f0e77ac */ /* 0x000ee20008000800 */
[----:B------:R-:W-:Y:S01]  /*0750*/  BSSY.RECONVERGENT B0, `(.L_x_53) ;  /* 0x0000013000007945 */ /* 0x000fe20003800200 */
[----:B---3--:R-:W-:-:S04]  /*0760*/  LOP3.LUT P0, RZ, R2, UR14, RZ, 0xc0, !PT ;  /* 0x0000000e02ff7c12 */ /* 0x008fc8000f80c0ff */
[----:B------:R-:W-:-:S13]  /*0770*/  ISETP.EQ.OR P0, PT, R12, RZ, !P0 ;  /* 0x000000ff0c00720c */ /* 0x000fda0004702670 */
[----:B------:R-:W-:Y:S05]  /*0780*/  @P0 BRA `(.L_x_54) ;  /* 0x00000000003c0947 */ /* 0x000fea0003800000 */
[----:B-12---:R-:W2:Y:S01]  /*0790*/  LDG.E R13, desc[UR6][R4.64] ;  /* 0x00000006040d7981 */ /* 0x006ea2000c1e1900 */
        /* <DEDUP_REMOVED lines=14> */
.L_x_54:
[----:B------:R-:W-:Y:S05]  /*0880*/  BSYNC.RECONVERGENT B0 ;  /* 0x0000000000007941 */ /* 0x000fea0003800200 */
.L_x_53:
[----:B------:R-:W4:Y:S01]  /*0890*/  LDCU UR14, c[0x3][UR15+-0x4] ;  /* 0x00ffff800f0e77ac */ /* 0x000f220008000800 */
[----:B------:R-:W-:Y:S01]  /*08a0*/  BSSY.RECONVERGENT B0, `(.L_x_55) ;  /* 0x0000013000007945 */ /* 0x000fe20003800200 */
[----:B----4-:R-:W-:-:S04]  /*08b0*/  LOP3.LUT P0, RZ, R2, UR14, RZ, 0xc0, !PT ;  /* 0x0000000e02ff7c12 */ /* 0x010fc8000f80c0ff */
[----:B------:R-:W-:-:S13]  /*08c0*/  ISETP.EQ.OR P0, PT, R12, RZ, !P0 ;  /* 0x000000ff0c00720c */ /* 0x000fda0004702670 */
[----:B------:R-:W-:Y:S05]  /*08d0*/  @P0 BRA `(.L_x_56) ;  /* 0x00000000003c0947 */ /* 0x000fea0003800000 */
[----:B-123--:R-:W2:Y:S01]  /*08e0*/  LDG.E R13, desc[UR6][R4.64] ;  /* 0x00000006040d7981 */ /* 0x00eea2000c1e1900 */
        /* <DEDUP_REMOVED lines=14> */
.L_x_56:
[----:B------:R-:W-:Y:S05]  /*09d0*/  BSYNC.RECONVERGENT B0 ;  /* 0x0000000000007941 */ /* 0x000fea0003800200 */
.L_x_55:
[----:B------:R-:W5:Y:S01]  /*09e0*/  LDCU UR14, c[0x3][UR15] ;  /* 0x00c000000f0e77ac */ /* 0x000f620008000800 */
[----:B------:R-:W-:Y:S01]  /*09f0*/  BSSY.RECONVERGENT B0, `(.L_x_57) ;  /* 0x0000013000007945 */ /* 0x000fe20003800200 */
[----:B-----5:R-:W-:-:S04]  /*0a00*/  LOP3.LUT P0, RZ, R2, UR14, RZ, 0xc0, !PT ;  /* 0x0000000e02ff7c12 */ /* 0x020fc8000f80c0ff */
[----:B------:R-:W-:-:S13]  /*0a10*/  ISETP.EQ.OR P0, PT, R12, RZ, !P0 ;  /* 0x000000ff0c00720c */ /* 0x000fda0004702670 */
[----:B------:R-:W-:Y:S05]  /*0a20*/  @P0 BRA `(.L_x_58) ;  /* 0x00000000003c0947 */ /* 0x000fea0003800000 */
[----:B-1234-:R-:W2:Y:S01]  /*0a30*/  LDG.E R13, desc[UR6][R4.64] ;  /* 0x00000006040d7981 */ /* 0x01eea2000c1e1900 */
        /* <DEDUP_REMOVED lines=14> */
.L_x_58:
[----:B------:R-:W-:Y:S05]  /*0b20*/  BSYNC.RECONVERGENT B0 ;  /* 0x0000000000007941 */ /* 0x000fea0003800200 */
.L_x_57:
[----:B------:R-:W5:Y:S01]  /*0b30*/  LDCU UR14, c[0x3][UR15+0x4] ;  /* 0x00c000800f0e77ac */ /* 0x000f620008000800 */
[----:B------:R-:W-:Y:S01]  /*0b40*/  BSSY.RECONVERGENT B0, `(.L_x_59) ;  /* 0x0000013000007945 */ /* 0x000fe20003800200 */
[----:B-----5:R-:W-:-:S04]  /*0b50*/  LOP3.LUT P0, RZ, R2, UR14, RZ, 0xc0, !PT ;  /* 0x0000000e02ff7c12 */ /* 0x020fc8000f80c0ff */
[----:B------:R-:W-:-:S13]  /*0b60*/  ISETP.EQ.OR P0, PT, R12, RZ, !P0 ;  /* 0x000000ff0c00720c */ /* 0x000fda0004702670 */
[----:B------:R-:W-:Y:S05]  /*0b70*/  @P0 BRA `(.L_x_60) ;  /* 0x00000000003c0947 */ /* 0x000fea0003800000 */
[----:B01234-:R-:W2:Y:S01]  /*0b80*/  LDG.E R13, desc[UR6][R4.64] ;  /* 0x00000006040d7981 */ /* 0x01fea2000c1e1900 */
[----:B------:R-:W-:Y:S01]  /*0b90*/  UIADD3 UR14, UPT, UPT, UR5, 0x5, URZ ;  /* 0x00000005050e7890 */ /* 0x000fe2000fffe0ff */
[----:B------:R-:W-:Y:S02]  /*0ba0*/  IMAD.MOV.U32 R8, RZ, RZ, R0 ;  /* 0x000000ffff087224 */ /* 0x000fe400078e0000 */
[----:B------:R-:W-:Y:S02]  /*0bb0*/  IMAD.MOV.U32 R9, RZ, RZ, R3 ;  /* 0x000000ffff097224 */ /* 0x000fe400078e0003 */
[----:B------:R-:W-:Y:S02]  /*0bc0*/  IMAD.MOV.U32 R15, RZ, RZ, 0x3f800000 ;  /* 0x3f800000ff0f7424 */ /* 0x000fe400078e00ff */
[----:B------:R-:W-:-:S04]  /*0bd0*/  IMAD.WIDE.U32 R8, R6, UR14, R8 ;  /* 0x0000000e06087c25 */ /* 0x000fc8000f8e0008 */
        /* <DEDUP_REMOVED lines=9> */
.L_x_60:
[----:B------:R-:W-:Y:S05]  /*0c70*/  BSYNC.RECONVERGENT B0 ;  /* 0x0000000000007941 */ /* 0x000fea0003800200 */
.L_x_59:
        /* <DEDUP_REMOVED lines=20> */
.L_x_62:
[----:B------:R-:W-:Y:S05]  /*0dc0*/  BSYNC.RECONVERGENT B0 ;  /* 0x0000000000007941 */ /* 0x000fea0003800200 */
.L_x_61:
        /* <DEDUP_REMOVED lines=20> */
.L_x_64:
[----:B------:R-:W-:Y:S05]  /*0f10*/  BSYNC.RECONVERGENT B0 ;  /* 0x0000000000007941 */ /* 0x000fea0003800200 */
.L_x_63:
[----:B------:R-:W-:Y:S02]  /*0f20*/  UIADD3 UR5, UPT, UPT, UR5, 0x8, URZ ;  /* 0x0000000805057890 */ /* 0x000fe4000fffe0ff */
[----:B------:R-:W-:Y:S01]  /*0f30*/  UIADD3 UR15, UPT, UPT, UR15, 0x20, URZ ;  /* 0x000000200f0f7890 */ /* 0x000fe2000fffe0ff */
[----:B------:R-:W-:Y:S11]  /*0f40*/  BRA.U UP0, `(.L_x_65) ;  /* 0xfffffff500507547 */ /* 0x000ff6000b83ffff */
.L_x_48:
[----:B------:R-:W-:-:S13]  /*0f50*/  ISETP.NE.AND P0, PT, RZ, UR12, PT ;  /* 0x0000000cff007c0c */ /* 0x000fda000bf05270 */
[----:B------:R-:W-:Y:S05]  /*0f60*/  @!P0 EXIT ;  /* 0x000000000000894d */ /* 0x000fea0003800000 */
[----:B0-----:R-:W0:Y:S01]  /*0f70*/  LDC R6, c[0x0][0x3b0] ;  /* 0x0000ec00ff067b82 */ /* 0x001e220000000800 */
[----:B------:R-:W-:Y:S01]  /*0f80*/  UISETP.GE.U32.AND UP0, UPT, UR12, 0x4, UPT ;  /* 0x000000040c00788c */ /* 0x000fe2000bf06070 */
[----:B0-----:R-:W-:-:S08]  /*0f90*/  LOP3.LUT R7, R6, 0x3, RZ, 0xc0, !PT ;  /* 0x0000000306077812 */ /* 0x001fd000078ec0ff */
[----:B------:R-:W-:Y:S05]  /*0fa0*/  BRA.U !UP0, `(.L_x_66) ;  /* 0x0000000508747547 */ /* 0x000fea000b800000 */
[----:B------:R-:W-:Y:S01]  /*0fb0*/  USHF.L.U32 UR5, UR4, 0x2, URZ ;  /* 0x0000000204057899 */ /* 0x000fe200080006ff */
[----:B------:R-:W-:Y:S11]  /*0fc0*/  BSSY.RECONVERGENT B0, `(.L_x_67) ;  /* 0x0000015000007945 */ /* 0x000ff60003800200 */
[----:B------:R-:W0:Y:S02]  /*0fd0*/  LDCU UR8, c[0x3][UR5] ;  /* 0x00c00000050877ac */ /* 0x000e240008000800 */
[----:B0-----:R-:W-:-:S04]  /*0fe0*/  LOP3.LUT P0, RZ, R2, UR8, RZ, 0xc0, !PT ;  /* 0x0000000802ff7c12 */ /* 0x001fc8000f80c0ff */
[----:B------:R-:W-:-:S13]  /*0ff0*/  ISETP.EQ.OR P0, PT, R12, RZ, !P0 ;  /* 0x000000ff0c00720c */ /* 0x000fda0004702670 */
[----:B------:R-:W-:Y:S05]  /*1000*/  @P0 BRA `(.L_x_68) ;  /* 0x0000000000400947 */ /* 0x000fea0003800000 */
[----:B-1234-:R-:W2:Y:S01]  /*1010*/  LDG.E R13, desc[UR6][R4.64] ;  /* 0x00000006040d7981 */ /* 0x01eea2000c1e1900 */
[----:B------:R-:W0:Y:S01]  /*1020*/  LDC.64 R10, c[0x0][0x3a8] ;  /* 0x0000ea00ff0a7b82 */ /* 0x000e220000000a00 */
[----:B------:R-:W1:Y:S01]  /*1030*/  LDCU.128 UR8, c[0x0][0x390] ;  /* 0x00007200ff0877ac */ /* 0x000e620008000c00 */
        /* <DEDUP_REMOVED lines=13> */
.L_x_68:
[----:B------:R-:W-:Y:S05]  /*1110*/  BSYNC.RECONVERGENT B0 ;  /* 0x0000000000007941 */ /* 0x000fea0003800200 */
.L_x_67:
[----:B------:R-:W5:Y:S01]  /*1120*/  LDCU UR8, c[0x3][UR5+0x4] ;  /* 0x00c00080050877ac */ /* 0x000f620008000800 */
[----:B------:R-:W-:Y:S01]  /*1130*/  BSSY.RECONVERGENT B0, `(.L_x_69) ;  /* 0x0000015000007945 */ /* 0x000fe20003800200 */
[----:B-----5:R-:W-:-:S04]  /*1140*/  LOP3.LUT P0, RZ, R2, UR8, RZ, 0xc0, !PT ;  /* 0x0000000802ff7c12 */ /* 0x020fc8000f80c0ff */
[----:B------:R-:W-:-:S13]  /*1150*/  ISETP.EQ.OR P0, PT, R12, RZ, !P0 ;  /* 0x000000ff0c00720c */ /* 0x000fda0004702670 */
[----:B------:R-:W-:Y:S05]  /*1160*/  @P0 BRA `(.L_x_70) ;  /* 0x0000000000440947 */ /* 0x000fea0003800000 */
[----:B01234-:R-:W2:Y:S01]  /*1170*/  LDG.E R13, desc[UR6][R4.64] ;  /* 0x00000006040d7981 */ /* 0x01fea2000c1e1900 */
[----:B------:R-:W0:Y:S01]  /*1180*/  LDC.64 R10, c[0x0][0x3a8] ;  /* 0x0000ea00ff0a7b82 */ /* 0x000e220000000a00 */
[----:B------:R-:W1:Y:S01]  /*1190*/  LDCU.128 UR12, c[0x0][0x390] ;  /* 0x00007200ff0c77ac */ /* 0x000e620008000c00 */
[----:B------:R-:W-:Y:S02]  /*11a0*/  IMAD.MOV.U32 R8, RZ, RZ, R0 ;  /* 0x000000ffff087224 */ /* 0x000fe400078e0000 */
[----:B------:R-:W-:Y:S01]  /*11b0*/  IMAD.MOV.U32 R9, RZ, RZ, R3 ;  /* 0x000000ffff097224 */ /* 0x000fe200078e0003 */
[----:B------:R-:W-:Y:S01]  /*11c0*/  UIADD3 UR8, UPT, UPT, UR4, 0x1, URZ ;  /* 0x0000000104087890 */ /* 0x000fe2000fffe0ff */
[----:B------:R-:W-:-:S05]  /*11d0*/  IMAD.MOV.U32 R15, RZ, RZ, 0x3f800000 ;  /* 0x3f800000ff0f7424 */ /* 0x000fca00078e00ff */
        /* <DEDUP_REMOVED lines=10> */
.L_x_70:
[----:B------:R-:W-:Y:S05]  /*1280*/  BSYNC.RECONVERGENT B0 ;  /* 0x0000000000007941 */ /* 0x000fea0003800200 */
.L_x_69:
        /* <DEDUP_REMOVED lines=22> */
.L_x_72:
[----:B------:R-:W-:Y:S05]  /*13f0*/  BSYNC.RECONVERGENT B0 ;  /* 0x0000000000007941 */ /* 0x000fea0003800200 */
.L_x_71:
        /* <DEDUP_REMOVED lines=22> */
.L_x_74:
[----:B------:R-:W-:Y:S05]  /*1560*/  BSYNC.RECONVERGENT B0 ;  /* 0x0000000000007941 */ /* 0x000fea0003800200 */
.L_x_73:
[----:B------:R-:W-:-:S12]  /*1570*/  UIADD3 UR4, UPT, UPT, UR4, 0x4, URZ ;  /* 0x0000000404047890 */ /* 0x000fd8000fffe0ff */
.L_x_66:
[----:B------:R-:W-:-:S13]  /*1580*/  ISETP.NE.AND P0, PT, R7, RZ, PT ;  /* 0x000000ff0700720c */ /* 0x000fda0003f05270 */
[----:B------:R-:W-:Y:S05]  /*1590*/  @!P0 EXIT ;  /* 0x000000000000894d */ /* 0x000fea0003800000 */
[----:B------:R-:W-:-:S13]  /*15a0*/  ISETP.NE.AND P0, PT, R7, 0x1, PT ;  /* 0x000000010700780c */ /* 0x000fda0003f05270 */
[----:B------:R-:W-:Y:S05]  /*15b0*/  @!P0 BRA `(.L_x_75) ;  /* 0x0000000000bc8947 */ /* 0x000fea0003800000 */
[----:B------:R-:W-:Y:S01]  /*15c0*/  USHF.L.U32 UR5, UR4, 0x2, URZ ;  /* 0x0000000204057899 */ /* 0x000fe200080006ff */
[----:B------:R-:W-:Y:S11]  /*15d0*/  BSSY.RECONVERGENT B0, `(.L_x_76) ;  /* 0x0000015000007945 */ /* 0x000ff60003800200 */
[----:B------:R-:W5:Y:S02]  /*15e0*/  LDCU UR8, c[0x3][UR5] ;  /* 0x00c00000050877ac */ /* 0x000f640008000800 */
[----:B-----5:R-:W-:-:S04]  /*15f0*/  LOP3.LUT P0, RZ, R2, UR8, RZ, 0xc0, !PT ;  /* 0x0000000802ff7c12 */ /* 0x020fc8000f80c0ff */
[----:B------:R-:W-:-:S13]  /*1600*/  ISETP.EQ.OR P0, PT, R12, RZ, !P0 ;  /* 0x000000ff0c00720c */ /* 0x000fda0004702670 */
[----:B------:R-:W-:Y:S05]  /*1610*/  @P0 BRA `(.L_x_77) ;  /* 0x0000000000400947 */ /* 0x000fea0003800000 */
[----:B------:R-:W5:Y:S01]  /*1620*/  LDG.E R7, desc[UR6][R4.64] ;  /* 0x0000000604077981 */ /* 0x000f62000c1e1900 */
[----:B01234-:R-:W0:Y:S01]  /*1630*/  LDC.64 R10, c[0x0][0x3a8] ;  /* 0x0000ea00ff0a7b82 */ /* 0x01fe220000000a00 */
        /* <DEDUP_REMOVED lines=12> */
[----:B-----5:R0:W-:Y:S04]  /*1700*/  REDG.E.ADD.F32.FTZ.RN.STRONG.GPU desc[UR6][R8.64], R7 ;  /* 0x00000007080079a6 */ /* 0x0201e8000c12f306 */
[----:B------:R0:W-:Y:S02]  /*1710*/  REDG.E.ADD.F32.FTZ.RN.STRONG.GPU desc[UR6][R10.64], R13 ;  /* 0x0000000d0a0079a6 */ /* 0x0001e4000c12f306 */
.L_x_77:
[----:B------:R-:W-:Y:S05]  /*1720*/  BSYNC.RECONVERGENT B0 ;  /* 0x0000000000007941 */ /* 0x000fea0003800200 */
.L_x_76:
[----:B------:R-:W5:Y:S01]  /*1730*/  LDCU UR5, c[0x3][UR5+0x4] ;  /* 0x00c00080050577ac */ /* 0x000f620008000800 */
[----:B------:R-:W-:Y:S01]  /*1740*/  BSSY.RECONVERGENT B0, `(.L_x_78) ;  /* 0x0000015000007945 */ /* 0x000fe20003800200 */
[----:B-----5:R-:W-:-:S04]  /*1750*/  LOP3.LUT P0, RZ, R2, UR5, RZ, 0xc0, !PT ;  /* 0x0000000502ff7c12 */ /* 0x020fc8000f80c0ff */
[----:B------:R-:W-:-:S13]  /*1760*/  ISETP.EQ.OR P0, PT, R12, RZ, !P0 ;  /* 0x000000ff0c00720c */ /* 0x000fda0004702670 */
[----:B------:R-:W-:Y:S05]  /*1770*/  @P0 BRA `(.L_x_79) ;  /* 0x0000000000440947 */ /* 0x000fea0003800000 */
[----:B0-----:R-:W5:Y:S01]  /*1780*/  LDG.E R7, desc[UR6][R4.64] ;  /* 0x0000000604077981 */ /* 0x001f62000c1e1900 */
[----:B-1234-:R-:W0:Y:S01]  /*1790*/  LDC.64 R10, c[0x0][0x3a8] ;  /* 0x0000ea00ff0a7b82 */ /* 0x01ee220000000a00 */
        /* <DEDUP_REMOVED lines=15> */
.L_x_79:
[----:B------:R-:W-:Y:S05]  /*1890*/  BSYNC.RECONVERGENT B0 ;  /* 0x0000000000007941 */ /* 0x000fea0003800200 */
.L_x_78:
[----:B------:R-:W-:-:S12]  /*18a0*/  UIADD3 UR4, UPT, UPT, UR4, 0x2, URZ ;  /* 0x0000000204047890 */ /* 0x000fd8000fffe0ff */
.L_x_75:
[----:B------:R-:W-:-:S04]  /*18b0*/  LOP3.LUT R6, R6, 0x1, RZ, 0xc0, !PT ;  /* 0x0000000106067812 */ /* 0x000fc800078ec0ff */
[----:B------:R-:W-:-:S13]  /*18c0*/  ISETP.NE.U32.AND P0, PT, R6, 0x1, PT ;  /* 0x000000010600780c */ /* 0x000fda0003f05070 */
[----:B------:R-:W-:Y:S05]  /*18d0*/  @P0 EXIT ;  /* 0x000000000000094d */ /* 0x000fea0003800000 */
[----:B------:R-:W-:-:S12]  /*18e0*/  USHF.L.U32 UR5, UR4, 0x2, URZ ;  /* 0x0000000204057899 */ /* 0x000fd800080006ff */
[----:B------:R-:W5:Y:S02]  /*18f0*/  LDCU UR5, c[0x3][UR5] ;  /* 0x00c00000050577ac */ /* 0x000f640008000800 */
[----:B-----5:R-:W-:-:S04]  /*1900*/  LOP3.LUT P0, RZ, R2, UR5, RZ, 0xc0, !PT ;  /* 0x0000000502ff7c12 */ /* 0x020fc8000f80c0ff */
[----:B------:R-:W-:-:S13]  /*1910*/  ISETP.EQ.OR P0, PT, R12, RZ, !P0 ;  /* 0x000000ff0c00720c */ /* 0x000fda0004702670 */
[----:B------:R-:W-:Y:S05]  /*1920*/  @P0 EXIT ;  /* 0x000000000000094d */ /* 0x000fea0003800000 */
[----:B------:R-:W5:Y:S01]  /*1930*/  LDG.E R5, desc[UR6][R4.64] ;  /* 0x0000000604057981 */ /* 0x000f62000c1e1900 */
[----:B0-----:R-:W0:Y:S01]  /*1940*/  LDC.64 R6, c[0x0][0x3a8] ;  /* 0x0000ea00ff067b82 */ /* 0x001e220000000a00 */
[----:B------:R-:W0:Y:S01]  /*1950*/  LDCU.128 UR8, c[0x0][0x390] ;  /* 0x00007200ff0877ac */ /* 0x000e220008000c00 */
[----:B------:R-:W-:Y:S02]  /*1960*/  IMAD.MOV.U32 R2, RZ, RZ, R0 ;  /* 0x000000ffff027224 */ /* 0x000fe400078e0000 */
[----:B-1234-:R-:W-:Y:S02]  /*1970*/  IMAD.MOV.U32 R9, RZ, RZ, 0x3f800000 ;  /* 0x3f800000ff097424 */ /* 0x01efe400078e00ff */
        /* <DEDUP_REMOVED lines=8> */
[----:B-----5:R-:W-:Y:S04]  /*1a00*/  REDG.E.ADD.F32.FTZ.RN.STRONG.GPU desc[UR6][R2.64], R5 ;  /* 0x00000005020079a6 */ /* 0x020fe8000c12f306 */
[----:B------:R-:W-:Y:S01]  /*1a10*/  REDG.E.ADD.F32.FTZ.RN.STRONG.GPU desc[UR6][R6.64], R9 ;  /* 0x00000009060079a6 */ /* 0x000fe2000c12f306 */
[----:B------:R-:W-:Y:S05]  /*1a20*/  EXIT ;  /* 0x000000000000794d */ /* 0x000fea0003800000 */
        .weak           $__internal_1_$__cuda_sm20_div_u64
        .type           $__internal_1_$__cuda_sm20_div_u64,@function
        .size           $__internal_1_$__cuda_sm20_div_u64,(.L_x_96 - $__internal_1_$__cuda_sm20_div_u64)
$__internal_1_$__cuda_sm20_div_u64:
[----:B------:R-:W0:Y:S01]  /*1a30*/  LDCU.64 UR4, c[0x0][0x3a8] ;  /* 0x00007500ff0477ac */ /* 0x000e220008000a00 */
[----:B------:R-:W1:Y:S01]  /*1a40*/  LDC.64 R4, c[0x0][0x3a8] ;  /* 0x0000ea00ff047b82 */ /* 0x000e620000000a00 */
[----:B0-----:R-:W0:Y:S08]  /*1a50*/  I2F.U64.RP R3, UR4 ;  /* 0x0000000400037d12 */ /* 0x001e300008309000 */
[----:B0-----:R-:W0:Y:S02]  /*1a60*/  MUFU.RCP R3, R3 ;  /* 0x0000000300037308 */ /* 0x001e240000001000 */
[----:B0-----:R-:W-:-:S06]  /*1a70*/  VIADD R6, R3, 0x1ffffffe ;  /* 0x1ffffffe03067836 */ /* 0x001fcc0000000000 */
[----:B------:R-:W1:Y:S02]  /*1a80*/  F2I.U64.TRUNC R6, R6 ;  /* 0x0000000600067311 */ /* 0x000e64000020d800 */
[----:B-1----:R-:W-:-:S04]  /*1a90*/  IMAD.WIDE.U32 R8, R6, R4, RZ ;  /* 0x0000000406087225 */ /* 0x002fc800078e00ff */
[----:B------:R-:W-:Y:S01]  /*1aa0*/  IMAD R9, R6, R5, R9 ;  /* 0x0000000506097224 */ /* 0x000fe200078e0209 */
[----:B------:R-:W-:-:S03]  /*1ab0*/  IADD3 R11, P0, PT, RZ, -R8, RZ ;  /* 0x80000008ff0b7210 */ /* 0x000fc60007f1e0ff */
[----:B------:R-:W-:Y:S02]  /*1ac0*/  IMAD R9, R7, R4, R9 ;  /* 0x0000000407097224 */ /* 0x000fe400078e0209 */
[----:B------:R-:W-:-:S04]  /*1ad0*/  IMAD.HI.U32 R8, R6, R11, RZ ;  /* 0x0000000b06087227 */ /* 0x000fc800078e00ff */
[----:B------:R-:W-:Y:S02]  /*1ae0*/  IMAD.X R13, RZ, RZ, ~R9, P0 ;  /* 0x000000ffff0d7224 */ /* 0x000fe400000e0e09 */
[----:B------:R-:W-:Y:S02]  /*1af0*/  IMAD.MOV.U32 R9, RZ, RZ, R6 ;  /* 0x000000ffff097224 */ /* 0x000fe400078e0006 */
[-C--:B------:R-:W-:Y:S02]  /*1b00*/  IMAD R15, R7, R13.reuse, RZ ;  /* 0x0000000d070f7224 */ /* 0x080fe400078e02ff */
[----:B------:R-:W-:-:S04]  /*1b10*/  IMAD.WIDE.U32 R8, P0, R6, R13, R8 ;  /* 0x0000000d06087225 */ /* 0x000fc80007800008 */
[----:B------:R-:W-:-:S04]  /*1b20*/  IMAD.HI.U32 R3, R7, R13, RZ ;  /* 0x0000000d07037227 */ /* 0x000fc800078e00ff */
[----:B------:R-:W-:-:S04]  /*1b30*/  IMAD.HI.U32 R8, P1, R7, R11, R8 ;  /* 0x0000000b07087227 */ /* 0x000fc80007820008 */
[----:B------:R-:W-:Y:S01]  /*1b40*/  IMAD.X R3, R3, 0x1, R7, P0 ;  /* 0x0000000103037824 */ /* 0x000fe200000e0607 */
[----:B------:R-:W-:-:S04]  /*1b50*/  IADD3 R9, P2, PT, R15, R8, RZ ;  /* 0x000000080f097210 */ /* 0x000fc80007f5e0ff */
[----:B------:R-:W-:Y:S01]  /*1b60*/  IADD3.X R3, PT, PT, RZ, RZ, R3, P2, P1 ;  /* 0x000000ffff037210 */ /* 0x000fe200017e2403 */
[----:B------:R-:W-:-:S04]  /*1b70*/  IMAD.WIDE.U32 R6, R9, R4, RZ ;  /* 0x0000000409067225 */ /* 0x000fc800078e00ff */
[----:B------:R-:W-:Y:S01]  /*1b80*/  IMAD R7, R9, R5, R7 ;  /* 0x0000000509077224 */ /* 0x000fe200078e0207 */
[----:B------:R-:W-:-:S03]  /*1b90*/  IADD3 R11, P0, PT, RZ, -R6, RZ ;  /* 0x80000006ff0b7210 */ /* 0x000fc60007f1e0ff */
[----:B------:R-:W-:Y:S02]  /*1ba0*/  IMAD R7, R3, R4, R7 ;  /* 0x0000000403077224 */ /* 0x000fe400078e0207 */
[----:B------:R-:W-:-:S04]  /*1bb0*/  IMAD.HI.U32 R8, R9, R11, RZ ;  /* 0x0000000b09087227 */ /* 0x000fc800078e00ff */
[----:B------:R-:W-:Y:S02]  /*1bc0*/  IMAD.X R6, RZ, RZ, ~R7, P0 ;  /* 0x000000ffff067224 */ /* 0x000fe400000e0e07 */
[----:B------:R-:W-:Y:S02]  /*1bd0*/  IMAD.MOV.U32 R7, RZ, RZ, RZ ;  /* 0x000000ffff077224 */ /* 0x000fe400078e00ff */
[----:B------:R-:W-:-:S04]  /*1be0*/  IMAD.WIDE.U32 R8, P0, R9, R6, R8 ;  /* 0x0000000609087225 */ /* 0x000fc80007800008 */
[C---:B------:R-:W-:Y:S02]  /*1bf0*/  IMAD R10, R3.reuse, R6, RZ ;  /* 0x00000006030a7224 */ /* 0x040fe400078e02ff */
[----:B------:R-:W-:-:S04]  /*1c00*/  IMAD.HI.U32 R9, P1, R3, R11, R8 ;  /* 0x0000000b03097227 */ /* 0x000fc80007820008 */
[----:B------:R-:W-:Y:S01]  /*1c10*/  IMAD.HI.U32 R8, R3, R6, RZ ;  /* 0x0000000603087227 */ /* 0x000fe200078e00ff */
[----:B------:R-:W-:-:S03]  /*1c20*/  IADD3 R9, P2, PT, R10, R9, RZ ;  /* 0x000000090a097210 */ /* 0x000fc60007f5e0ff */
[----:B------:R-:W-:Y:S02]  /*1c30*/  IMAD.X R3, R8, 0x1, R3, P0 ;  /* 0x0000000108037824 */ /* 0x000fe400000e0603 */
[----:B------:R-:W-:-:S03]  /*1c40*/  IMAD.HI.U32 R6, R9, R2, RZ ;  /* 0x0000000209067227 */ /* 0x000fc600078e00ff */
[----:B------:R-:W-:Y:S01]  /*1c50*/  IADD3.X R3, PT, PT, RZ, RZ, R3, P2, P1 ;  /* 0x000000ffff037210 */ /* 0x000fe200017e2403 */
[----:B------:R-:W-:-:S04]  /*1c60*/  IMAD.WIDE.U32 R6, RZ, R9, R6 ;  /* 0x00000009ff067225 */ /* 0x000fc800078e0006 */
[----:B------:R-:W-:-:S05]  /*1c70*/  IMAD.HI.U32 R3, P0, R3, R2, R6 ;  /* 0x0000000203037227 */ /* 0x000fca0007800006 */
[----:B------:R-:W-:Y:S01]  /*1c80*/  IADD3 R9, P1, PT, RZ, R3, RZ ;  /* 0x00000003ff097210 */ /* 0x000fe20007f3e0ff */
[----:B------:R-:W-:-:S04]  /*1c90*/  IMAD.X R3, RZ, RZ, RZ, P0 ;  /* 0x000000ffff037224 */ /* 0x000fc800000e06ff */
[----:B------:R-:W-:-:S04]  /*1ca0*/  IMAD.WIDE.U32 R6, R9, R4, RZ ;  /* 0x0000000409067225 */ /* 0x000fc800078e00ff */
[----:B------:R-:W-:Y:S01]  /*1cb0*/  IMAD.X R3, RZ, RZ, R3, P1 ;  /* 0x000000ffff037224 */ /* 0x000fe200008e0603 */
[----:B------:R-:W-:Y:S01]  /*1cc0*/  IADD3 R11, P1, PT, -R6, R2, RZ ;  /* 0x00000002060b7210 */ /* 0x000fe20007f3e1ff */
[C---:B------:R-:W-:Y:S02]  /*1cd0*/  IMAD R7, R9.reuse, R5, R7 ;  /* 0x0000000509077224 */ /* 0x040fe400078e0207 */
[----:B------:R-:W-:Y:S01]  /*1ce0*/  VIADD R6, R9, 0x1 ;  /* 0x0000000109067836 */ /* 0x000fe20000000000 */
[-C--:B------:R-:W-:Y:S01]  /*1cf0*/  ISETP.GE.U32.AND P0, PT, R11, R4.reuse, PT ;  /* 0x000000040b00720c */ /* 0x080fe20003f06070 */
[----:B------:R-:W-:-:S04]  /*1d00*/  IMAD R3, R3, R4, R7 ;  /* 0x0000000403037224 */ /* 0x000fc800078e0207 */
[----:B------:R-:W-:Y:S01]  /*1d10*/  IMAD.X R10, RZ, RZ, ~R3, P1 ;  /* 0x000000ffff0a7224 */ /* 0x000fe200008e0e03 */
[----:B------:R-:W-:-:S04]  /*1d20*/  IADD3 R3, P1, PT, R11, -R4, RZ ;  /* 0x800000040b037210 */ /* 0x000fc80007f3e0ff */
[C---:B------:R-:W-:Y:S01]  /*1d30*/  ISETP.GE.U32.AND.EX P0, PT, R10.reuse, R5, PT, P0 ;  /* 0x000000050a00720c */ /* 0x040fe20003f06100 */
[----:B------:R-:W-:Y:S01]  /*1d40*/  IMAD.X R8, R10, 0x1, ~R5, P1 ;  /* 0x000000010a087824 */ /* 0x000fe200008e0e05 */
[----:B------:R-:W-:Y:S02]  /*1d50*/  ISETP.NE.U32.AND P1, PT, R4, RZ, PT ;  /* 0x000000ff0400720c */ /* 0x000fe40003f25070 */
[----:B------:R-:W-:Y:S02]  /*1d60*/  SEL R3, R3, R11, P0 ;  /* 0x0000000b03037207 */ /* 0x000fe40000000000 */
[----:B------:R-:W-:Y:S02]  /*1d70*/  SEL R6, R6, R9, P0 ;  /* 0x0000000906067207 */ /* 0x000fe40000000000 */
[----:B------:R-:W-:Y:S02]  /*1d80*/  SEL R8, R8, R10, P0 ;  /* 0x0000000a08087207 */ /* 0x000fe40000000000 */
[----:B------:R-:W-:Y:S01]  /*1d90*/  ISETP.GE.U32.AND P0, PT, R3, R4, PT ;  /* 0x000000040300720c */ /* 0x000fe20003f06070 */
[----:B------:R-:W-:Y:S01]  /*1da0*/  VIADD R3, R6, 0x1 ;  /* 0x0000000106037836 */ /* 0x000fe20000000000 */
[----:B------:R-:W-:Y:S01]  /*1db0*/  ISETP.NE.AND.EX P1, PT, R5, RZ, PT, P1 ;  /* 0x000000ff0500720c */ /* 0x000fe20003f25310 */
[----:B------:R-:W-:Y:S01]  /*1dc0*/  IMAD.MOV.U32 R4, RZ, RZ, R0 ;  /* 0x000000ffff047224 */ /* 0x000fe200078e0000 */
[----:B------:R-:W-:Y:S01]  /*1dd0*/  ISETP.GE.U32.AND.EX P0, PT, R8, R5, PT, P0 ;  /* 0x000000050800720c */ /* 0x000fe20003f06100 */
[----:B------:R-:W-:-:S03]  /*1de0*/  IMAD.MOV.U32 R5, RZ, RZ, 0x0 ;  /* 0x00000000ff057424 */ /* 0x000fc600078e00ff */
[----:B------:R-:W-:-:S04]  /*1df0*/  SEL R3, R3, R6, P0 ;  /* 0x0000000603037207 */ /* 0x000fc80000000000 */
[----:B------:R-:W-:Y:S01]  /*1e00*/  SEL R3, R3, 0xffffffff, P1 ;  /* 0xffffffff03037807 */ /* 0x000fe20000800000 */
[----:B------:R-:W-:Y:S06]  /*1e10*/  RET.REL.NODEC R4 `(computeTimeSeriesSumsAndCounts) ;  /* 0xffffffe004787950 */ /* 0x000fec0003c3ffff */
.L_x_80:
        /* <DEDUP_REMOVED lines=14> */
.L_x_96:


//--------------------- .text.divide              --------------------------
	.section	.text.divide,"ax",@progbits
	.align	128
        .global         divide
        .type           divide,@function
        .size           divide,(.L_x_97 - divide)
        .other          divide,@"STO_CUDA_ENTRY STV_DEFAULT"
divide:
.text.divide:
[----:B------:R-:W-:Y:S01]  /*0000*/  LDC R1, c[0x0][0x37c] ;  /* 0x0000df00ff017b82 */ /* 0x000fe20000000800 */
[----:B------:R-:W0:Y:S07]  /*0010*/  S2R R0, SR_TID.X ;  /* 0x0000000000007919 */ /* 0x000e2e0000002100 */
[----:B------:R-:W0:Y:S01]  /*0020*/  S2UR UR4, SR_CTAID.X ;  /* 0x00000000000479c3 */ /* 0x000e220000002500 */
[----:B------:R-:W1:Y:S07]  /*0030*/  LDCU UR5, c[0x0][0x390] ;  /* 0x00007200ff0577ac */ /* 0x000e6e0008000800 */
[----:B------:R-:W0:Y:S02]  /*0040*/  LDC R7, c[0x0][0x360] ;  /* 0x0000d800ff077b82 */ /* 0x000e240000000800 */
[----:B0-----:R-:W-:-:S05]  /*0050*/  IMAD R7, R7, UR4, R0 ;  /* 0x0000000407077c24 */ /* 0x001fca000f8e0200 */
[----:B-1----:R-:W-:-:S13]  /*0060*/  ISETP.GE.AND P0, PT, R7, UR5, PT ;  /* 0x0000000507007c0c */ /* 0x002fda000bf06270 */
[----:B------:R-:W-:Y:S05]  /*0070*/  @P0 EXIT ;  /* 0x000000000000094d */ /* 0x000fea0003800000 */
[----:B------:R-:W0:Y:S01]  /*0080*/  LDC.64 R2, c[0x0][0x388] ;  /* 0x0000e200ff027b82 */ /* 0x000e220000000a00 */
[----:B------:R-:W1:Y:S07]  /*0090*/  LDCU.64 UR4, c[0x0][0x358] ;  /* 0x00006b00ff0477ac */ /* 0x000e6e0008000a00 */
[----:B------:R-:W2:Y:S01]  /*00a0*/  LDC.64 R4, c[0x0][0x380] ;  /* 0x0000e000ff047b82 */ /* 0x000ea20000000a00 */
[----:B0-----:R-:W-:-:S06]  /*00b0*/  IMAD.WIDE R2, R7, 0x4, R2 ;  /* 0x0000000407027825 */ /* 0x001fcc00078e0202 */
[----:B-1----:R-:W3:Y:S01]  /*00c0*/  LDG.E R3, desc[UR4][R2.64] ;  /* 0x0000000402037981 */ /* 0x002ee2000c1e1900 */
[----:B--2---:R-:W-:-:S05]  /*00d0*/  IMAD.WIDE R4, R7, 0x4, R4 ;  /* 0x0000000407047825 */ /* 0x004fca00078e0204 */
[----:B------:R-:W2:Y:S01]  /*00e0*/  LDG.E R0, desc[UR4][R4.64] ;  /* 0x0000000404007981 */ /* 0x000ea2000c1e1900 */
[----:B------:R-:W-:Y:S01]  /*00f0*/  BSSY.RECONVERGENT B0, `(.L_x_81) ;  /* 0x000000c000007945 */ /* 0x000fe20003800200 */
[----:B---3--:R-:W0:Y:S08]  /*0100*/  MUFU.RCP R6, R3 ;  /* 0x0000000300067308 */ /* 0x008e300000001000 */
[----:B--2---:R-:W1:Y:S01]  /*0110*/  FCHK P0, R0, R3 ;  /* 0x0000000300007302 */ /* 0x004e620000000000 */
[----:B0-----:R-:W-:-:S04]  /*0120*/  FFMA R7, -R3, R6, 1 ;  /* 0x3f80000003077423 */ /* 0x001fc80000000106 */
[----:B------:R-:W-:-:S04]  /*0130*/  FFMA R7, R6, R7, R6 ;  /* 0x0000000706077223 */ /* 0x000fc80000000006 */
[----:B------:R-:W-:-:S04]  /*0140*/  FFMA R6, R0, R7, RZ ;  /* 0x0000000700067223 */ /* 0x000fc800000000ff */
[----:B------:R-:W-:-:S04]  /*0150*/  FFMA R8, -R3, R6, R0 ;  /* 0x0000000603087223 */ /* 0x000fc80000000100 */
[----:B------:R-:W-:Y:S01]  /*0160*/  FFMA R7, R7, R8, R6 ;  /* 0x0000000807077223 */ /* 0x000fe20000000006 */
[----:B-1----:R-:W-:Y:S06]  /*0170*/  @!P0 BRA `(.L_x_82) ;  /* 0x00000000000c8947 */ /* 0x002fec0003800000 */
[----:B------:R-:W-:-:S07]  /*0180*/  MOV R2, 0x1a0 ;  /* 0x000001a000027802 */ /* 0x000fce0000000f00 */
[----:B------:R-:W-:Y:S05]  /*0190*/  CALL.REL.NOINC `($__internal_2_$__cuda_sm3x_div_rn_noftz_f32_slowpath) ;  /* 0x0000000000107944 */ /* 0x000fea0003c00000 */
[----:B------:R-:W-:-:S07]  /*01a0*/  IMAD.MOV.U32 R7, RZ, RZ, R0 ;  /* 0x000000ffff077224 */ /* 0x000fce00078e0000 */
.L_x_82:
[----:B------:R-:W-:Y:S05]  /*01b0*/  BSYNC.RECONVERGENT B0 ;  /* 0x0000000000007941 */ /* 0x000fea0003800200 */
.L_x_81:
[----:B------:R-:W-:Y:S01]  /*01c0*/  STG.E desc[UR4][R4.64], R7 ;  /* 0x0000000704007986 */ /* 0x000fe2000c101904 */
[----:B------:R-:W-:Y:S05]  /*01d0*/  EXIT ;  /* 0x000000000000794d */ /* 0x000fea0003800000 */
        .weak           $__internal_2_$__cuda_sm3x_div_rn_noftz_f32_slowpath
        .type           $__internal_2_$__cuda_sm3x_div_rn_noftz_f32_slowpath,@function
        .size           $__internal_2_$__cuda_sm3x_div_rn_noftz_f32_slowpath,(.L_x_97 - $__internal_2_$__cuda_sm3x_div_rn_noftz_f32_slowpath)
$__internal_2_$__cuda_sm3x_div_rn_noftz_f32_slowpath:
[--C-:B------:R-:W-:Y:S01]  /*01e0*/  SHF.R.U32.HI R7, RZ, 0x17, R3.reuse ;  /* 0x00000017ff077819 */ /* 0x100fe20000011603 */
[----:B------:R-:W-:Y:S01]  /*01f0*/  BSSY.RECONVERGENT B1, `(.L_x_83) ;  /* 0x0000064000017945 */ /* 0x000fe20003800200 */
[--C-:B------:R-:W-:Y:S01]  /*0200*/  SHF.R.U32.HI R6, RZ, 0x17, R0.reuse ;  /* 0x00000017ff067819 */ /* 0x100fe20000011600 */
[----:B------:R-:W-:Y:S01]  /*0210*/  IMAD.MOV.U32 R8, RZ, RZ, R0 ;  /* 0x000000ffff087224 */ /* 0x000fe200078e0000 */
[----:B------:R-:W-:Y:S01]  /*0220*/  LOP3.LUT R7, R7, 0xff, RZ, 0xc0, !PT ;  /* 0x000000ff07077812 */ /* 0x000fe200078ec0ff */
[----:B------:R-:W-:Y:S01]  /*0230*/  IMAD.MOV.U32 R9, RZ, RZ, R3 ;  /* 0x000000ffff097224 */ /* 0x000fe200078e0003 */
[----:B------:R-:W-:-:S03]  /*0240*/  LOP3.LUT R6, R6, 0xff, RZ, 0xc0, !PT ;  /* 0x000000ff06067812 */ /* 0x000fc600078ec0ff */
[----:B------:R-:W-:Y:S02]  /*0250*/  VIADD R12, R7, 0xffffffff ;  /* 0xffffffff070c7836 */ /* 0x000fe40000000000 */
[----:B------:R-:W-:-:S03]  /*0260*/  VIADD R11, R6, 0xffffffff ;  /* 0xffffffff060b7836 */ /* 0x000fc60000000000 */
        /* <DEDUP_REMOVED lines=22> */
[----:B------:R-:W-:Y:S02]  /*03d0*/  @P0 IMAD.MOV.U32 R10, RZ, RZ, RZ ;  /* 0x000000ffff0a0224 */ /* 0x000fe400078e00ff */
[----:B------:R-:W-:Y:S01]  /*03e0*/  @!P0 FFMA R8, R0, 1.84467440737095516160e+19, RZ ;  /* 0x5f80000000088823 */ /* 0x000fe200000000ff */
[----:B------:R-:W-:Y:S02]  /*03f0*/  @!P0 IMAD.MOV.U32 R10, RZ, RZ, -0x40 ;  /* 0xffffffc0ff0a8424 */ /* 0x000fe400078e00ff */
[----:B------:R-:W-:Y:S02]  /*0400*/  @!P1 FFMA R9, R3, 1.84467440737095516160e+19, RZ ;  /* 0x5f80000003099823 */ /* 0x000fe400000000ff */
[----:B------:R-:W-:-:S07]  /*0410*/  @!P1 VIADD R10, R10, 0x40 ;  /* 0x000000400a0a9836 */ /* 0x000fce0000000000 */
.L_x_84:
[----:B------:R-:W-:Y:S01]  /*0420*/  LEA R0, R7, 0xc0800000, 0x17 ;  /* 0xc080000007007811 */ /* 0x000fe200078eb8ff */
[----:B------:R-:W-:Y:S01]  /*0430*/  VIADD R6, R6, 0xffffff81 ;  /* 0xffffff8106067836 */ /* 0x000fe20000000000 */
[----:B------:R-:W-:Y:S03]  /*0440*/  BSSY.RECONVERGENT B2, `(.L_x_89) ;  /* 0x0000035000027945 */ /* 0x000fe60003800200 */
[----:B------:R-:W-:Y:S01]  /*0450*/  IMAD.IADD R9, R9, 0x1, -R0 ;  /* 0x0000000109097824 */ /* 0x000fe200078e0a00 */
[C---:B------:R-:W-:Y:S01]  /*0460*/  IADD3 R7, PT, PT, R6.reuse, 0x7f, -R7 ;  /* 0x0000007f06077810 */ /* 0x040fe20007ffe807 */
[----:B------:R-:W-:Y:S02]  /*0470*/  IMAD R0, R6, -0x800000, R8 ;  /* 0xff80000006007824 */ /* 0x000fe400078e0208 */
[----:B------:R-:W0:Y:S01]  /*0480*/  MUFU.RCP R3, R9 ;  /* 0x0000000900037308 */ /* 0x000e220000001000 */
[----:B------:R-:W-:Y:S01]  /*0490*/  FADD.FTZ R11, -R9, -RZ ;  /* 0x800000ff090b7221 */ /* 0x000fe20000010100 */
[----:B------:R-:W-:-:S03]  /*04a0*/  IMAD.IADD R7, R7, 0x1, R10 ;  /* 0x0000000107077824 */ /* 0x000fc600078e020a */
[----:B0-----:R-:W-:-:S04]  /*04b0*/  FFMA R12, R3, R11, 1 ;  /* 0x3f800000030c7423 */ /* 0x001fc8000000000b */
[----:B------:R-:W-:-:S04]  /*04c0*/  FFMA R12, R3, R12, R3 ;  /* 0x0000000c030c7223 */ /* 0x000fc80000000003 */
[----:B------:R-:W-:-:S04]  /*04d0*/  FFMA R3, R0, R12, RZ ;  /* 0x0000000c00037223 */ /* 0x000fc800000000ff */
[----:B------:R-:W-:-:S04]  /*04e0*/  FFMA R8, R11, R3, R0 ;  /* 0x000000030b087223 */ /* 0x000fc80000000000 */
[----:B------:R-:W-:-:S04]  /*04f0*/  FFMA R13, R12, R8, R3 ;  /* 0x000000080c0d7223 */ /* 0x000fc80000000003 */
[----:B------:R-:W-:-:S04]  /*0500*/  FFMA R8, R11, R13, R0 ;  /* 0x0000000d0b087223 */ /* 0x000fc80000000000 */
[----:B------:R-:W-:-:S05]  /*0510*/  FFMA R0, R12, R8, R13 ;  /* 0x000000080c007223 */ /* 0x000fca000000000d */
[----:B------:R-:W-:-:S04]  /*0520*/  SHF.R.U32.HI R3, RZ, 0x17, R0 ;  /* 0x00000017ff037819 */ /* 0x000fc80000011600 */
[----:B------:R-:W-:-:S05]  /*0530*/  LOP3.LUT R3, R3, 0xff, RZ, 0xc0, !PT ;  /* 0x000000ff03037812 */ /* 0x000fca00078ec0ff */
[----:B------:R-:W-:-:S04]  /*0540*/  IMAD.IADD R9, R3, 0x1, R7 ;  /* 0x0000000103097824 */ /* 0x000fc800078e0207 */
        /* <DEDUP_REMOVED lines=11> */
[CCC-:B------:R-:W-:Y:S01]  /*0600*/  FFMA.RM R6, R12.reuse, R8.reuse, R13.reuse ;  /* 0x000000080c067223 */ /* 0x1c0fe2000000400d */
[C---:B------:R-:W-:Y:S02]  /*0610*/  ISETP.NE.AND P2, PT, R9.reuse, RZ, PT ;  /* 0x000000ff0900720c */ /* 0x040fe40003f45270 */
[----:B------:R-:W-:Y:S02]  /*0620*/  ISETP.NE.AND P1, PT, R9, RZ, PT ;  /* 0x000000ff0900720c */ /* 0x000fe40003f25270 */
[----:B------:R-:W-:Y:S01]  /*0630*/  LOP3.LUT R7, R3, 0x7fffff, RZ, 0xc0, !PT ;  /* 0x007fffff03077812 */ /* 0x000fe200078ec0ff */
[----:B------:R-:W-:Y:S01]  /*0640*/  FFMA.RP R3, R12, R8, R13 ;  /* 0x000000080c037223 */ /* 0x000fe2000000800d */
[----:B------:R-:W-:Y:S02]  /*0650*/  VIADD R8, R9, 0x20 ;  /* 0x0000002009087836 */ /* 0x000fe40000000000 */
[----:B------:R-:W-:Y:S01]  /*0660*/  LOP3.LUT R7, R7, 0x800000, RZ, 0xfc, !PT ;  /* 0x0080000007077812 */ /* 0x000fe200078efcff */
[----:B------:R-:W-:Y:S01]  /*0670*/  IMAD.MOV R9, RZ, RZ, -R9 ;  /* 0x000000ffff097224 */ /* 0x000fe200078e0a09 */
[----:B------:R-:W-:-:S02]  /*0680*/  FSETP.NEU.FTZ.AND P0, PT, R3, R6, PT ;  /* 0x000000060300720b */ /* 0x000fc40003f1d000 */
[----:B------:R-:W-:Y:S02]  /*0690*/  SHF.L.U32 R8, R7, R8, RZ ;  /* 0x0000000807087219 */ /* 0x000fe400000006ff */
[----:B------:R-:W-:Y:S02]  /*06a0*/  SEL R6, R9, RZ, P2 ;  /* 0x000000ff09067207 */ /* 0x000fe40001000000 */
[----:B------:R-:W-:Y:S02]  /*06b0*/  ISETP.NE.AND P1, PT, R8, RZ, P1 ;  /* 0x000000ff0800720c */ /* 0x000fe40000f25270 */
[----:B------:R-:W-:Y:S02]  /*06c0*/  SHF.R.U32.HI R6, RZ, R6, R7 ;  /* 0x00000006ff067219 */ /* 0x000fe40000011607 */
[----:B------:R-:W-:Y:S02]  /*06d0*/  PLOP3.LUT P0, PT, P0, P1, PT, 0xf8, 0x8f ;  /* 0x00000000008f781c */ /* 0x000fe40000703f70 */
[----:B------:R-:W-:-:S02]  /*06e0*/  SHF.R.U32.HI R8, RZ, 0x1, R6 ;  /* 0x00000001ff087819 */ /* 0x000fc40000011606 */
[----:B------:R-:W-:-:S04]  /*06f0*/  SEL R3, RZ, 0x1, !P0 ;  /* 0x00000001ff037807 */ /* 0x000fc80004000000 */
[----:B------:R-:W-:-:S04]  /*0700*/  LOP3.LUT R3, R3, 0x1, R8, 0xf8, !PT ;  /* 0x0000000103037812 */ /* 0x000fc800078ef808 */
[----:B------:R-:W-:-:S05]  /*0710*/  LOP3.LUT R3, R3, R6, RZ, 0xc0, !PT ;  /* 0x0000000603037212 */ /* 0x000fca00078ec0ff */
[----:B------:R-:W-:-:S05]  /*0720*/  IMAD.IADD R3, R8, 0x1, R3 ;  /* 0x0000000108037824 */ /* 0x000fca00078e0203 */
[----:B------:R-:W-:Y:S01]  /*0730*/  LOP3.LUT R0, R3, R0, RZ, 0xfc, !PT ;  /* 0x0000000003007212 */ /* 0x000fe200078efcff */
[----:B------:R-:W-:Y:S06]  /*0740*/  BRA `(.L_x_92) ;  /* 0x0000000000107947 */ /* 0x000fec0003800000 */
.L_x_91:
[----:B------:R-:W-:-:S04]  /*0750*/  LOP3.LUT R0, R0, 0x80000000, RZ, 0xc0, !PT ;  /* 0x8000000000007812 */ /* 0x000fc800078ec0ff */
[----:B------:R-:W-:Y:S01]  /*0760*/  LOP3.LUT R0, R0, 0x7f800000, RZ, 0xfc, !PT ;  /* 0x7f80000000007812 */ /* 0x000fe200078efcff */
[----:B------:R-:W-:Y:S06]  /*0770*/  BRA `(.L_x_92) ;  /* 0x0000000000047947 */ /* 0x000fec0003800000 */
.L_x_90:
[----:B------:R-:W-:-:S07]  /*0780*/  IMAD R0, R7, 0x800000, R0 ;  /* 0x0080000007007824 */ /* 0x000fce00078e0200 */
.L_x_92:
[----:B------:R-:W-:Y:S05]  /*0790*/  BSYNC.RECONVERGENT B2 ;  /* 0x0000000000027941 */ /* 0x000fea0003800200 */
.L_x_89:
[----:B------:R-:W-:Y:S05]  /*07a0*/  BRA `(.L_x_93) ;  /* 0x0000000000207947 */ /* 0x000fea0003800000 */
.L_x_88:
[----:B------:R-:W-:-:S04]  /*07b0*/  LOP3.LUT R0, R9, 0x80000000, R8, 0x48, !PT ;  /* 0x8000000009007812 */ /* 0x000fc800078e4808 */
[----:B------:R-:W-:Y:S01]  /*07c0*/  LOP3.LUT R0, R0, 0x7f800000, RZ, 0xfc, !PT ;  /* 0x7f80000000007812 */ /* 0x000fe200078efcff */
[----:B------:R-:W-:Y:S06]  /*07d0*/  BRA `(.L_x_93) ;  /* 0x0000000000147947 */ /* 0x000fec0003800000 */
.L_x_87:
[----:B------:R-:W-:Y:S01]  /*07e0*/  LOP3.LUT R0, R9, 0x80000000, R8, 0x48, !PT ;  /* 0x8000000009007812 */ /* 0x000fe200078e4808 */
[----:B------:R-:W-:Y:S06]  /*07f0*/  BRA `(.L_x_93) ;  /* 0x00000000000c7947 */ /* 0x000fec0003800000 */
.L_x_86:
[----:B------:R-:W0:Y:S01]  /*0800*/  MUFU.RSQ R0, -QNAN ;  /* 0xffc0000000007908 */ /* 0x000e220000001400 */
[----:B------:R-:W-:Y:S05]  /*0810*/  BRA `(.L_x_93) ;  /* 0x0000000000047947 */ /* 0x000fea0003800000 */
.L_x_85:
[----:B------:R-:W-:-:S07]  /*0820*/  FADD.FTZ R0, R0, R3 ;  /* 0x0000000300007221 */ /* 0x000fce0000010000 */
.L_x_93:
[----:B------:R-:W-:Y:S05]  /*0830*/  BSYNC.RECONVERGENT B1 ;  /* 0x0000000000017941 */ /* 0x000fea0003800200 */
.L_x_83:
[----:B------:R-:W-:-:S04]  /*0840*/  IMAD.MOV.U32 R3, RZ, RZ, 0x0 ;  /* 0x00000000ff037424 */ /* 0x000fc800078e00ff */
[----:B0-----:R-:W-:Y:S05]  /*0850*/  RET.REL.NODEC R2 `(divide) ;  /* 0xfffffff402e87950 */ /* 0x001fea0003c3ffff */
.L_x_94:
        /* <DEDUP_REMOVED lines=10> */
.L_x_97:


//--------------------- .nv.shared.reserved.0     --------------------------
	.section	.nv.shared.reserved.0,"aw",@nobits
	.weak		__nv_reservedSMEM_offset_0_alias
	.size		__nv_reservedSMEM_offset_0_alias, 0, 64
	.other		__nv_reservedSMEM_offset_0_alias,@"STO_CUDA_RESERVED_SHARED STV_DEFAULT"
__nv_reservedSMEM_offset_0_alias:
	.zero		0
	.zero		64


//--------------------- .nv.constant0.computeCurrentHistograms --------------------------
	.section	.nv.constant0.computeCurrentHistograms,"a",@progbits
	.sectionflags	@""
	.align	4
.nv.constant0.computeCurrentHistograms:
	.zero		964


//--------------------- .nv.constant0.computeTimeSeriesSumsAndCounts --------------------------
	.section	.nv.constant0.computeTimeSeriesSumsAndCounts,"a",@progbits
	.sectionflags	@""
	.align	4
.nv.constant0.computeTimeSeriesSumsAndCounts:
	.zero		952


//--------------------- .nv.constant0.divide      --------------------------
	.section	.nv.constant0.divide,"a",@progbits
	.sectionflags	@""
	.align	4
.nv.constant0.divide:
	.zero		916


//--------------------- SYMBOLS --------------------------

	.type		.nv.reservedSmem.offset0,@object
	.size		.nv.reservedSmem.offset0,0x4
